//
// Generated by NVIDIA NVVM Compiler
//
// Compiler Build ID: CL-36424714
// Cuda compilation tools, release 13.0, V13.0.88
// Based on NVVM 20.0.0
//

.version 9.0
.target sm_100
.address_size 64

	// .globl	_Z5POTF2PdiiiS_S_
.extern .shared .align 16 .b8 sharedAll[];
.extern .shared .align 16 .b8 sharedLocalMatrix[];

.visible .entry _Z5POTF2PdiiiS_S_(
	.param .u64 .ptr .align 1 _Z5POTF2PdiiiS_S__param_0,
	.param .u32 _Z5POTF2PdiiiS_S__param_1,
	.param .u32 _Z5POTF2PdiiiS_S__param_2,
	.param .u32 _Z5POTF2PdiiiS_S__param_3,
	.param .u64 .ptr .align 1 _Z5POTF2PdiiiS_S__param_4,
	.param .u64 .ptr .align 1 _Z5POTF2PdiiiS_S__param_5
)
{
	.reg .pred 	%p<52>;
	.reg .b16 	%rs<32>;
	.reg .b32 	%r<332>;
	.reg .b64 	%rd<74>;
	.reg .b64 	%fd<243>;

	ld.param.u64 	%rd6, [_Z5POTF2PdiiiS_S__param_0];
	ld.param.u32 	%r91, [_Z5POTF2PdiiiS_S__param_1];
	ld.param.u32 	%r92, [_Z5POTF2PdiiiS_S__param_2];
	ld.param.u32 	%r93, [_Z5POTF2PdiiiS_S__param_3];
	ld.param.u64 	%rd4, [_Z5POTF2PdiiiS_S__param_4];
	ld.param.u64 	%rd5, [_Z5POTF2PdiiiS_S__param_5];
	cvta.to.global.u64 	%rd7, %rd6;
	mov.u32 	%r1, %tid.x;
	mul.lo.s32 	%r2, %r92, %r91;
	cvt.s64.s32 	%rd8, %r2;
	cvt.s64.s32 	%rd9, %r91;
	add.s64 	%rd10, %rd8, %rd9;
	shl.b64 	%rd11, %rd10, 3;
	add.s64 	%rd1, %rd7, %rd11;
	shl.b32 	%r3, %r93, 3;
	mul.lo.s32 	%r4, %r93, %r1;
	setp.lt.s32 	%p1, %r93, 1;
	@%p1 bra 	$L__BB0_24;
	and.b32  	%r5, %r93, 15;
	setp.lt.u32 	%p2, %r93, 16;
	mov.b32 	%r304, 0;
	@%p2 bra 	$L__BB0_4;
	and.b32  	%r304, %r93, 2147483632;
	mov.b32 	%r309, 0;
	mov.u32 	%r99, sharedAll;
	mul.wide.s32 	%rd14, %r92, 8;
$L__BB0_3:
	.pragma "nounroll";
	mad.lo.s32 	%r96, %r309, %r92, %r1;
	mul.wide.s32 	%rd12, %r96, 8;
	add.s64 	%rd13, %rd1, %rd12;
	ld.global.f64 	%fd2, [%rd13];
	mad.lo.s32 	%r97, %r309, %r93, %r1;
	shl.b32 	%r98, %r97, 3;
	add.s32 	%r100, %r99, %r98;
	st.shared.f64 	[%r100], %fd2;
	bar.sync 	0;
	add.s64 	%rd15, %rd13, %rd14;
	ld.global.f64 	%fd3, [%rd15];
	add.s32 	%r101, %r100, %r3;
	st.shared.f64 	[%r101], %fd3;
	bar.sync 	0;
	add.s64 	%rd16, %rd15, %rd14;
	ld.global.f64 	%fd4, [%rd16];
	add.s32 	%r102, %r101, %r3;
	st.shared.f64 	[%r102], %fd4;
	bar.sync 	0;
	add.s64 	%rd17, %rd16, %rd14;
	ld.global.f64 	%fd5, [%rd17];
	add.s32 	%r103, %r102, %r3;
	st.shared.f64 	[%r103], %fd5;
	bar.sync 	0;
	add.s64 	%rd18, %rd17, %rd14;
	ld.global.f64 	%fd6, [%rd18];
	add.s32 	%r104, %r103, %r3;
	st.shared.f64 	[%r104], %fd6;
	bar.sync 	0;
	add.s64 	%rd19, %rd18, %rd14;
	ld.global.f64 	%fd7, [%rd19];
	add.s32 	%r105, %r104, %r3;
	st.shared.f64 	[%r105], %fd7;
	bar.sync 	0;
	add.s64 	%rd20, %rd19, %rd14;
	ld.global.f64 	%fd8, [%rd20];
	add.s32 	%r106, %r105, %r3;
	st.shared.f64 	[%r106], %fd8;
	bar.sync 	0;
	add.s64 	%rd21, %rd20, %rd14;
	ld.global.f64 	%fd9, [%rd21];
	add.s32 	%r107, %r106, %r3;
	st.shared.f64 	[%r107], %fd9;
	bar.sync 	0;
	add.s64 	%rd22, %rd21, %rd14;
	ld.global.f64 	%fd10, [%rd22];
	add.s32 	%r108, %r107, %r3;
	st.shared.f64 	[%r108], %fd10;
	bar.sync 	0;
	add.s64 	%rd23, %rd22, %rd14;
	ld.global.f64 	%fd11, [%rd23];
	add.s32 	%r109, %r108, %r3;
	st.shared.f64 	[%r109], %fd11;
	bar.sync 	0;
	add.s64 	%rd24, %rd23, %rd14;
	ld.global.f64 	%fd12, [%rd24];
	add.s32 	%r110, %r109, %r3;
	st.shared.f64 	[%r110], %fd12;
	bar.sync 	0;
	add.s64 	%rd25, %rd24, %rd14;
	ld.global.f64 	%fd13, [%rd25];
	add.s32 	%r111, %r110, %r3;
	st.shared.f64 	[%r111], %fd13;
	bar.sync 	0;
	add.s64 	%rd26, %rd25, %rd14;
	ld.global.f64 	%fd14, [%rd26];
	add.s32 	%r112, %r111, %r3;
	st.shared.f64 	[%r112], %fd14;
	bar.sync 	0;
	add.s64 	%rd27, %rd26, %rd14;
	ld.global.f64 	%fd15, [%rd27];
	add.s32 	%r113, %r112, %r3;
	st.shared.f64 	[%r113], %fd15;
	bar.sync 	0;
	add.s64 	%rd28, %rd27, %rd14;
	ld.global.f64 	%fd16, [%rd28];
	add.s32 	%r114, %r113, %r3;
	st.shared.f64 	[%r114], %fd16;
	bar.sync 	0;
	add.s64 	%rd29, %rd28, %rd14;
	ld.global.f64 	%fd17, [%rd29];
	add.s32 	%r115, %r114, %r3;
	st.shared.f64 	[%r115], %fd17;
	bar.sync 	0;
	add.s32 	%r309, %r309, 16;
	setp.eq.s32 	%p3, %r309, %r304;
	@%p3 bra 	$L__BB0_4;
	bra.uni 	$L__BB0_3;
$L__BB0_4:
	setp.eq.s32 	%p4, %r5, 0;
	@%p4 bra 	$L__BB0_13;
	and.b32  	%r8, %r93, 7;
	setp.lt.u32 	%p5, %r5, 8;
	@%p5 bra 	$L__BB0_7;
	mad.lo.s32 	%r116, %r304, %r92, %r1;
	mul.wide.s32 	%rd30, %r116, 8;
	add.s64 	%rd31, %rd1, %rd30;
	ld.global.f64 	%fd18, [%rd31];
	mad.lo.s32 	%r117, %r304, %r93, %r1;
	shl.b32 	%r118, %r117, 3;
	mov.u32 	%r119, sharedAll;
	add.s32 	%r120, %r119, %r118;
	st.shared.f64 	[%r120], %fd18;
	bar.sync 	0;
	mul.wide.s32 	%rd32, %r92, 8;
	add.s64 	%rd33, %rd31, %rd32;
	ld.global.f64 	%fd19, [%rd33];
	add.s32 	%r121, %r120, %r3;
	st.shared.f64 	[%r121], %fd19;
	bar.sync 	0;
	add.s64 	%rd34, %rd33, %rd32;
	ld.global.f64 	%fd20, [%rd34];
	add.s32 	%r122, %r121, %r3;
	st.shared.f64 	[%r122], %fd20;
	bar.sync 	0;
	add.s64 	%rd35, %rd34, %rd32;
	ld.global.f64 	%fd21, [%rd35];
	add.s32 	%r123, %r122, %r3;
	st.shared.f64 	[%r123], %fd21;
	bar.sync 	0;
	add.s64 	%rd36, %rd35, %rd32;
	ld.global.f64 	%fd22, [%rd36];
	add.s32 	%r124, %r123, %r3;
	st.shared.f64 	[%r124], %fd22;
	bar.sync 	0;
	add.s64 	%rd37, %rd36, %rd32;
	ld.global.f64 	%fd23, [%rd37];
	add.s32 	%r125, %r124, %r3;
	st.shared.f64 	[%r125], %fd23;
	bar.sync 	0;
	add.s64 	%rd38, %rd37, %rd32;
	ld.global.f64 	%fd24, [%rd38];
	add.s32 	%r126, %r125, %r3;
	st.shared.f64 	[%r126], %fd24;
	bar.sync 	0;
	add.s64 	%rd39, %rd38, %rd32;
	ld.global.f64 	%fd25, [%rd39];
	add.s32 	%r127, %r126, %r3;
	st.shared.f64 	[%r127], %fd25;
	bar.sync 	0;
	add.s32 	%r304, %r304, 8;
$L__BB0_7:
	setp.eq.s32 	%p6, %r8, 0;
	@%p6 bra 	$L__BB0_13;
	and.b32  	%r11, %r93, 3;
	setp.lt.u32 	%p7, %r8, 4;
	@%p7 bra 	$L__BB0_10;
	mad.lo.s32 	%r128, %r304, %r92, %r1;
	mul.wide.s32 	%rd40, %r128, 8;
	add.s64 	%rd41, %rd1, %rd40;
	ld.global.f64 	%fd26, [%rd41];
	mad.lo.s32 	%r129, %r304, %r93, %r1;
	shl.b32 	%r130, %r129, 3;
	mov.u32 	%r131, sharedAll;
	add.s32 	%r132, %r131, %r130;
	st.shared.f64 	[%r132], %fd26;
	bar.sync 	0;
	mul.wide.s32 	%rd42, %r92, 8;
	add.s64 	%rd43, %rd41, %rd42;
	ld.global.f64 	%fd27, [%rd43];
	add.s32 	%r133, %r132, %r3;
	st.shared.f64 	[%r133], %fd27;
	bar.sync 	0;
	add.s64 	%rd44, %rd43, %rd42;
	ld.global.f64 	%fd28, [%rd44];
	add.s32 	%r134, %r133, %r3;
	st.shared.f64 	[%r134], %fd28;
	bar.sync 	0;
	add.s64 	%rd45, %rd44, %rd42;
	ld.global.f64 	%fd29, [%rd45];
	add.s32 	%r135, %r134, %r3;
	st.shared.f64 	[%r135], %fd29;
	bar.sync 	0;
	add.s32 	%r304, %r304, 4;
$L__BB0_10:
	setp.eq.s32 	%p8, %r11, 0;
	@%p8 bra 	$L__BB0_13;
	mov.b32 	%r308, 0;
	mov.u32 	%r140, sharedAll;
$L__BB0_12:
	.pragma "nounroll";
	mad.lo.s32 	%r137, %r304, %r92, %r1;
	mul.wide.s32 	%rd46, %r137, 8;
	add.s64 	%rd47, %rd1, %rd46;
	ld.global.f64 	%fd30, [%rd47];
	mad.lo.s32 	%r138, %r304, %r93, %r1;
	shl.b32 	%r139, %r138, 3;
	add.s32 	%r141, %r140, %r139;
	st.shared.f64 	[%r141], %fd30;
	bar.sync 	0;
	add.s32 	%r304, %r304, 1;
	add.s32 	%r308, %r308, 1;
	setp.ne.s32 	%p9, %r308, %r11;
	@%p9 bra 	$L__BB0_12;
$L__BB0_13:
	add.s32 	%r143, %r4, %r1;
	shl.b32 	%r144, %r143, 3;
	mov.u32 	%r145, sharedAll;
	add.s32 	%r18, %r145, %r144;
	mov.b32 	%r310, 0;
$L__BB0_14:
	setp.ne.s32 	%p10, %r1, %r310;
	@%p10 bra 	$L__BB0_16;
	ld.shared.f64 	%fd31, [%r18];
	sqrt.rn.f64 	%fd32, %fd31;
	st.shared.f64 	[%r18], %fd32;
$L__BB0_16:
	setp.ge.u32 	%p11, %r1, %r93;
	bar.sync 	0;
	setp.le.u32 	%p12, %r1, %r310;
	or.pred  	%p13, %p11, %p12;
	@%p13 bra 	$L__BB0_23;
	add.s32 	%r146, %r310, %r4;
	shl.b32 	%r147, %r146, 3;
	add.s32 	%r22, %r145, %r147;
	ld.shared.f64 	%fd33, [%r22];
	mul.lo.s32 	%r149, %r310, %r93;
	add.s32 	%r150, %r149, %r310;
	shl.b32 	%r151, %r150, 3;
	add.s32 	%r23, %r145, %r151;
	ld.shared.f64 	%fd34, [%r23];
	div.rn.f64 	%fd35, %fd33, %fd34;
	st.shared.f64 	[%r22], %fd35;
	add.s32 	%r152, %r149, %r1;
	shl.b32 	%r153, %r152, 3;
	add.s32 	%r154, %r145, %r153;
	mov.b64 	%rd48, 0;
	st.shared.u64 	[%r154], %rd48;
	bar.sync 	0;
	sub.s32 	%r155, %r1, %r310;
	and.b32  	%r24, %r155, 3;
	setp.eq.s32 	%p14, %r24, 0;
	mov.u32 	%r311, %r310;
	@%p14 bra 	$L__BB0_21;
	add.s32 	%r311, %r310, 1;
	ld.shared.f64 	%fd1, [%r22];
	add.s32 	%r26, %r23, %r3;
	ld.shared.f64 	%fd36, [%r26];
	mul.f64 	%fd37, %fd1, %fd36;
	ld.shared.f64 	%fd38, [%r22+8];
	sub.f64 	%fd39, %fd38, %fd37;
	st.shared.f64 	[%r22+8], %fd39;
	setp.eq.s32 	%p15, %r24, 1;
	@%p15 bra 	$L__BB0_21;
	add.s32 	%r311, %r310, 2;
	add.s32 	%r28, %r26, %r3;
	ld.shared.f64 	%fd40, [%r28];
	mul.f64 	%fd41, %fd1, %fd40;
	ld.shared.f64 	%fd42, [%r22+16];
	sub.f64 	%fd43, %fd42, %fd41;
	st.shared.f64 	[%r22+16], %fd43;
	setp.eq.s32 	%p16, %r24, 2;
	@%p16 bra 	$L__BB0_21;
	add.s32 	%r311, %r310, 3;
	add.s32 	%r156, %r28, %r3;
	ld.shared.f64 	%fd44, [%r156];
	mul.f64 	%fd45, %fd1, %fd44;
	ld.shared.f64 	%fd46, [%r22+24];
	sub.f64 	%fd47, %fd46, %fd45;
	st.shared.f64 	[%r22+24], %fd47;
$L__BB0_21:
	sub.s32 	%r157, %r310, %r1;
	setp.gt.u32 	%p17, %r157, -4;
	@%p17 bra 	$L__BB0_23;
$L__BB0_22:
	ld.shared.f64 	%fd48, [%r22];
	mad.lo.s32 	%r158, %r93, %r311, %r93;
	add.s32 	%r159, %r158, %r310;
	shl.b32 	%r160, %r159, 3;
	add.s32 	%r162, %r145, %r160;
	ld.shared.f64 	%fd49, [%r162];
	mul.f64 	%fd50, %fd48, %fd49;
	add.s32 	%r163, %r311, %r4;
	shl.b32 	%r164, %r163, 3;
	add.s32 	%r165, %r145, %r164;
	ld.shared.f64 	%fd51, [%r165+8];
	sub.f64 	%fd52, %fd51, %fd50;
	st.shared.f64 	[%r165+8], %fd52;
	ld.shared.f64 	%fd53, [%r22];
	add.s32 	%r166, %r162, %r3;
	ld.shared.f64 	%fd54, [%r166];
	mul.f64 	%fd55, %fd53, %fd54;
	ld.shared.f64 	%fd56, [%r165+16];
	sub.f64 	%fd57, %fd56, %fd55;
	st.shared.f64 	[%r165+16], %fd57;
	ld.shared.f64 	%fd58, [%r22];
	add.s32 	%r167, %r166, %r3;
	ld.shared.f64 	%fd59, [%r167];
	mul.f64 	%fd60, %fd58, %fd59;
	ld.shared.f64 	%fd61, [%r165+24];
	sub.f64 	%fd62, %fd61, %fd60;
	st.shared.f64 	[%r165+24], %fd62;
	add.s32 	%r311, %r311, 4;
	ld.shared.f64 	%fd63, [%r22];
	add.s32 	%r168, %r167, %r3;
	ld.shared.f64 	%fd64, [%r168];
	mul.f64 	%fd65, %fd63, %fd64;
	ld.shared.f64 	%fd66, [%r165+32];
	sub.f64 	%fd67, %fd66, %fd65;
	st.shared.f64 	[%r165+32], %fd67;
	setp.ne.s32 	%p18, %r311, %r1;
	@%p18 bra 	$L__BB0_22;
$L__BB0_23:
	bar.sync 	0;
	add.s32 	%r310, %r310, 1;
	setp.ne.s32 	%p19, %r310, %r93;
	@%p19 bra 	$L__BB0_14;
$L__BB0_24:
	mul.lo.s32 	%r169, %r93, %r93;
	shl.b32 	%r170, %r169, 3;
	mov.u32 	%r171, sharedAll;
	add.s32 	%r34, %r171, %r170;
	add.s32 	%r35, %r34, %r3;
	setp.lt.s32 	%p20, %r93, 1;
	bar.sync 	0;
	add.s32 	%r172, %r2, %r1;
	mad.lo.s32 	%r173, %r93, %r91, %r172;
	cvta.to.global.u64 	%rd49, %rd4;
	mul.wide.s32 	%rd50, %r173, 8;
	add.s64 	%rd2, %rd49, %rd50;
	ld.global.f64 	%fd68, [%rd2];
	shl.b32 	%r174, %r1, 3;
	add.s32 	%r36, %r34, %r174;
	st.shared.f64 	[%r36], %fd68;
	cvta.to.global.u64 	%rd51, %rd5;
	add.s64 	%rd3, %rd51, %rd50;
	ld.global.f64 	%fd69, [%rd3];
	add.s32 	%r37, %r35, %r174;
	st.shared.f64 	[%r37], %fd69;
	bar.sync 	0;
	setp.ne.s32 	%p21, %r1, 0;
	or.pred  	%p22, %p21, %p20;
	@%p22 bra 	$L__BB0_54;
	cvt.u16.u32 	%rs1, %r93;
	mov.b32 	%r313, 0;
	mov.b16 	%rs28, 0;
	mov.u16 	%rs29, %rs28;
$L__BB0_26:
	mov.u32 	%r38, %r313;
	not.b32 	%r39, %r38;
	add.s32 	%r40, %r93, %r39;
	shl.b32 	%r176, %r38, 3;
	add.s32 	%r41, %r34, %r176;
	ld.shared.f64 	%fd70, [%r41];
	mad.lo.s32 	%r177, %r38, %r93, %r38;
	shl.b32 	%r178, %r177, 3;
	add.s32 	%r180, %r171, %r178;
	ld.shared.f64 	%fd71, [%r180];
	div.rn.f64 	%fd72, %fd70, %fd71;
	st.shared.f64 	[%r41], %fd72;
	add.s32 	%r313, %r38, 1;
	setp.ge.s32 	%p23, %r313, %r93;
	@%p23 bra 	$L__BB0_38;
	sub.s32 	%r181, %r93, %r38;
	add.s32 	%r182, %r181, -2;
	setp.lt.u32 	%p24, %r182, 7;
	mov.u32 	%r315, %r313;
	@%p24 bra 	$L__BB0_30;
	mov.u32 	%r315, %r313;
$L__BB0_29:
	.pragma "nounroll";
	ld.shared.f64 	%fd73, [%r41];
	mad.lo.s32 	%r183, %r315, %r93, %r38;
	shl.b32 	%r184, %r183, 3;
	add.s32 	%r186, %r171, %r184;
	ld.shared.f64 	%fd74, [%r186];
	mul.f64 	%fd75, %fd73, %fd74;
	shl.b32 	%r187, %r315, 3;
	add.s32 	%r188, %r34, %r187;
	ld.shared.f64 	%fd76, [%r188];
	sub.f64 	%fd77, %fd76, %fd75;
	st.shared.f64 	[%r188], %fd77;
	ld.shared.f64 	%fd78, [%r41];
	add.s32 	%r189, %r186, %r3;
	ld.shared.f64 	%fd79, [%r189];
	mul.f64 	%fd80, %fd78, %fd79;
	ld.shared.f64 	%fd81, [%r188+8];
	sub.f64 	%fd82, %fd81, %fd80;
	st.shared.f64 	[%r188+8], %fd82;
	ld.shared.f64 	%fd83, [%r41];
	add.s32 	%r190, %r189, %r3;
	ld.shared.f64 	%fd84, [%r190];
	mul.f64 	%fd85, %fd83, %fd84;
	ld.shared.f64 	%fd86, [%r188+16];
	sub.f64 	%fd87, %fd86, %fd85;
	st.shared.f64 	[%r188+16], %fd87;
	ld.shared.f64 	%fd88, [%r41];
	add.s32 	%r191, %r190, %r3;
	ld.shared.f64 	%fd89, [%r191];
	mul.f64 	%fd90, %fd88, %fd89;
	ld.shared.f64 	%fd91, [%r188+24];
	sub.f64 	%fd92, %fd91, %fd90;
	st.shared.f64 	[%r188+24], %fd92;
	ld.shared.f64 	%fd93, [%r41];
	add.s32 	%r192, %r191, %r3;
	ld.shared.f64 	%fd94, [%r192];
	mul.f64 	%fd95, %fd93, %fd94;
	ld.shared.f64 	%fd96, [%r188+32];
	sub.f64 	%fd97, %fd96, %fd95;
	st.shared.f64 	[%r188+32], %fd97;
	ld.shared.f64 	%fd98, [%r41];
	add.s32 	%r193, %r192, %r3;
	ld.shared.f64 	%fd99, [%r193];
	mul.f64 	%fd100, %fd98, %fd99;
	ld.shared.f64 	%fd101, [%r188+40];
	sub.f64 	%fd102, %fd101, %fd100;
	st.shared.f64 	[%r188+40], %fd102;
	ld.shared.f64 	%fd103, [%r41];
	add.s32 	%r194, %r193, %r3;
	ld.shared.f64 	%fd104, [%r194];
	mul.f64 	%fd105, %fd103, %fd104;
	ld.shared.f64 	%fd106, [%r188+48];
	sub.f64 	%fd107, %fd106, %fd105;
	st.shared.f64 	[%r188+48], %fd107;
	ld.shared.f64 	%fd108, [%r41];
	add.s32 	%r195, %r194, %r3;
	ld.shared.f64 	%fd109, [%r195];
	mul.f64 	%fd110, %fd108, %fd109;
	ld.shared.f64 	%fd111, [%r188+56];
	sub.f64 	%fd112, %fd111, %fd110;
	st.shared.f64 	[%r188+56], %fd112;
	add.s32 	%r315, %r315, 8;
	add.s32 	%r196, %r315, %r39;
	and.b32  	%r197, %r40, -8;
	setp.ne.s32 	%p25, %r196, %r197;
	@%p25 bra 	$L__BB0_29;
$L__BB0_30:
	and.b32  	%r198, %r40, 7;
	setp.eq.s32 	%p26, %r198, 0;
	@%p26 bra 	$L__BB0_38;
	not.b16 	%rs14, %rs29;
	add.s16 	%rs15, %rs14, %rs1;
	cvt.u32.u16 	%r199, %rs15;
	and.b32  	%r46, %r199, 7;
	add.s32 	%r200, %r46, -1;
	setp.lt.u32 	%p27, %r200, 3;
	@%p27 bra 	$L__BB0_33;
	ld.shared.f64 	%fd113, [%r41];
	mad.lo.s32 	%r201, %r315, %r93, %r38;
	shl.b32 	%r202, %r201, 3;
	add.s32 	%r204, %r171, %r202;
	ld.shared.f64 	%fd114, [%r204];
	mul.f64 	%fd115, %fd113, %fd114;
	shl.b32 	%r205, %r315, 3;
	add.s32 	%r206, %r34, %r205;
	ld.shared.f64 	%fd116, [%r206];
	sub.f64 	%fd117, %fd116, %fd115;
	st.shared.f64 	[%r206], %fd117;
	ld.shared.f64 	%fd118, [%r41];
	add.s32 	%r207, %r204, %r3;
	ld.shared.f64 	%fd119, [%r207];
	mul.f64 	%fd120, %fd118, %fd119;
	ld.shared.f64 	%fd121, [%r206+8];
	sub.f64 	%fd122, %fd121, %fd120;
	st.shared.f64 	[%r206+8], %fd122;
	ld.shared.f64 	%fd123, [%r41];
	add.s32 	%r208, %r207, %r3;
	ld.shared.f64 	%fd124, [%r208];
	mul.f64 	%fd125, %fd123, %fd124;
	ld.shared.f64 	%fd126, [%r206+16];
	sub.f64 	%fd127, %fd126, %fd125;
	st.shared.f64 	[%r206+16], %fd127;
	ld.shared.f64 	%fd128, [%r41];
	add.s32 	%r209, %r208, %r3;
	ld.shared.f64 	%fd129, [%r209];
	mul.f64 	%fd130, %fd128, %fd129;
	ld.shared.f64 	%fd131, [%r206+24];
	sub.f64 	%fd132, %fd131, %fd130;
	st.shared.f64 	[%r206+24], %fd132;
	add.s32 	%r315, %r315, 4;
$L__BB0_33:
	and.b32  	%r210, %r46, 3;
	setp.eq.s32 	%p28, %r210, 0;
	@%p28 bra 	$L__BB0_38;
	xor.b16  	%rs16, %rs28, 3;
	add.s16 	%rs4, %rs16, %rs1;
	and.b16  	%rs18, %rs4, 3;
	setp.eq.s16 	%p29, %rs18, 1;
	@%p29 bra 	$L__BB0_36;
	ld.shared.f64 	%fd133, [%r41];
	mad.lo.s32 	%r211, %r315, %r93, %r38;
	shl.b32 	%r212, %r211, 3;
	add.s32 	%r214, %r171, %r212;
	ld.shared.f64 	%fd134, [%r214];
	mul.f64 	%fd135, %fd133, %fd134;
	shl.b32 	%r215, %r315, 3;
	add.s32 	%r216, %r34, %r215;
	ld.shared.f64 	%fd136, [%r216];
	sub.f64 	%fd137, %fd136, %fd135;
	st.shared.f64 	[%r216], %fd137;
	ld.shared.f64 	%fd138, [%r41];
	add.s32 	%r217, %r214, %r3;
	ld.shared.f64 	%fd139, [%r217];
	mul.f64 	%fd140, %fd138, %fd139;
	ld.shared.f64 	%fd141, [%r216+8];
	sub.f64 	%fd142, %fd141, %fd140;
	st.shared.f64 	[%r216+8], %fd142;
	add.s32 	%r315, %r315, 2;
$L__BB0_36:
	and.b16  	%rs19, %rs4, 1;
	setp.eq.b16 	%p30, %rs19, 1;
	not.pred 	%p31, %p30;
	@%p31 bra 	$L__BB0_38;
	ld.shared.f64 	%fd143, [%r41];
	mad.lo.s32 	%r218, %r315, %r93, %r38;
	shl.b32 	%r219, %r218, 3;
	add.s32 	%r221, %r171, %r219;
	ld.shared.f64 	%fd144, [%r221];
	mul.f64 	%fd145, %fd143, %fd144;
	shl.b32 	%r222, %r315, 3;
	add.s32 	%r223, %r34, %r222;
	ld.shared.f64 	%fd146, [%r223];
	sub.f64 	%fd147, %fd146, %fd145;
	st.shared.f64 	[%r223], %fd147;
$L__BB0_38:
	setp.eq.s32 	%p32, %r313, %r93;
	add.s16 	%rs29, %rs29, 1;
	add.s16 	%rs28, %rs28, 1;
	@%p32 bra 	$L__BB0_39;
	bra.uni 	$L__BB0_26;
$L__BB0_39:
	mov.b32 	%r318, 0;
	mov.b16 	%rs30, 0;
	mov.u16 	%rs31, %rs30;
$L__BB0_40:
	mov.u32 	%r51, %r318;
	not.b32 	%r225, %r51;
	add.s32 	%r52, %r93, %r225;
	shl.b32 	%r226, %r51, 3;
	add.s32 	%r53, %r35, %r226;
	ld.shared.f64 	%fd148, [%r53];
	mad.lo.s32 	%r227, %r51, %r93, %r51;
	shl.b32 	%r228, %r227, 3;
	add.s32 	%r230, %r171, %r228;
	ld.shared.f64 	%fd149, [%r230];
	div.rn.f64 	%fd150, %fd148, %fd149;
	st.shared.f64 	[%r53], %fd150;
	add.s32 	%r318, %r51, 1;
	setp.ge.s32 	%p33, %r318, %r93;
	@%p33 bra 	$L__BB0_53;
	sub.s32 	%r231, %r93, %r51;
	add.s32 	%r232, %r231, -2;
	setp.lt.u32 	%p34, %r232, 7;
	mov.u32 	%r324, %r318;
	@%p34 bra 	$L__BB0_45;
	and.b32  	%r233, %r52, -8;
	neg.s32 	%r321, %r233;
	mad.lo.s32 	%r235, %r3, %r318, %r226;
	mov.u32 	%r236, sharedAll;
	add.s32 	%r320, %r236, %r235;
	add.s32 	%r237, %r3, 8;
	mad.lo.s32 	%r238, %r93, %r237, %r236;
	add.s32 	%r239, %r238, %r226;
	add.s32 	%r319, %r239, 32;
	mov.u32 	%r322, %r51;
$L__BB0_43:
	.pragma "nounroll";
	ld.shared.f64 	%fd151, [%r53];
	ld.shared.f64 	%fd152, [%r320];
	mul.f64 	%fd153, %fd151, %fd152;
	ld.shared.f64 	%fd154, [%r319+-24];
	sub.f64 	%fd155, %fd154, %fd153;
	st.shared.f64 	[%r319+-24], %fd155;
	ld.shared.f64 	%fd156, [%r53];
	add.s32 	%r240, %r320, %r3;
	ld.shared.f64 	%fd157, [%r240];
	mul.f64 	%fd158, %fd156, %fd157;
	ld.shared.f64 	%fd159, [%r319+-16];
	sub.f64 	%fd160, %fd159, %fd158;
	st.shared.f64 	[%r319+-16], %fd160;
	ld.shared.f64 	%fd161, [%r53];
	add.s32 	%r241, %r240, %r3;
	ld.shared.f64 	%fd162, [%r241];
	mul.f64 	%fd163, %fd161, %fd162;
	ld.shared.f64 	%fd164, [%r319+-8];
	sub.f64 	%fd165, %fd164, %fd163;
	st.shared.f64 	[%r319+-8], %fd165;
	ld.shared.f64 	%fd166, [%r53];
	add.s32 	%r242, %r241, %r3;
	ld.shared.f64 	%fd167, [%r242];
	mul.f64 	%fd168, %fd166, %fd167;
	ld.shared.f64 	%fd169, [%r319];
	sub.f64 	%fd170, %fd169, %fd168;
	st.shared.f64 	[%r319], %fd170;
	ld.shared.f64 	%fd171, [%r53];
	add.s32 	%r243, %r242, %r3;
	ld.shared.f64 	%fd172, [%r243];
	mul.f64 	%fd173, %fd171, %fd172;
	ld.shared.f64 	%fd174, [%r319+8];
	sub.f64 	%fd175, %fd174, %fd173;
	st.shared.f64 	[%r319+8], %fd175;
	ld.shared.f64 	%fd176, [%r53];
	add.s32 	%r244, %r243, %r3;
	ld.shared.f64 	%fd177, [%r244];
	mul.f64 	%fd178, %fd176, %fd177;
	ld.shared.f64 	%fd179, [%r319+16];
	sub.f64 	%fd180, %fd179, %fd178;
	st.shared.f64 	[%r319+16], %fd180;
	ld.shared.f64 	%fd181, [%r53];
	add.s32 	%r245, %r244, %r3;
	ld.shared.f64 	%fd182, [%r245];
	mul.f64 	%fd183, %fd181, %fd182;
	ld.shared.f64 	%fd184, [%r319+24];
	sub.f64 	%fd185, %fd184, %fd183;
	st.shared.f64 	[%r319+24], %fd185;
	ld.shared.f64 	%fd186, [%r53];
	add.s32 	%r246, %r245, %r3;
	ld.shared.f64 	%fd187, [%r246];
	mul.f64 	%fd188, %fd186, %fd187;
	ld.shared.f64 	%fd189, [%r319+32];
	sub.f64 	%fd190, %fd189, %fd188;
	st.shared.f64 	[%r319+32], %fd190;
	add.s32 	%r322, %r322, 8;
	add.s32 	%r321, %r321, 8;
	shl.b32 	%r247, %r93, 6;
	add.s32 	%r320, %r320, %r247;
	add.s32 	%r319, %r319, 64;
	setp.ne.s32 	%p35, %r321, 0;
	@%p35 bra 	$L__BB0_43;
	add.s32 	%r324, %r322, 1;
$L__BB0_45:
	and.b32  	%r248, %r52, 7;
	setp.eq.s32 	%p36, %r248, 0;
	@%p36 bra 	$L__BB0_53;
	not.b16 	%rs22, %rs31;
	add.s16 	%rs23, %rs22, %rs1;
	cvt.u32.u16 	%r249, %rs23;
	and.b32  	%r68, %r249, 7;
	add.s32 	%r250, %r68, -1;
	setp.lt.u32 	%p37, %r250, 3;
	@%p37 bra 	$L__BB0_48;
	ld.shared.f64 	%fd191, [%r53];
	mad.lo.s32 	%r251, %r324, %r93, %r51;
	shl.b32 	%r252, %r251, 3;
	add.s32 	%r254, %r171, %r252;
	ld.shared.f64 	%fd192, [%r254];
	mul.f64 	%fd193, %fd191, %fd192;
	shl.b32 	%r255, %r324, 3;
	add.s32 	%r256, %r35, %r255;
	ld.shared.f64 	%fd194, [%r256];
	sub.f64 	%fd195, %fd194, %fd193;
	st.shared.f64 	[%r256], %fd195;
	ld.shared.f64 	%fd196, [%r53];
	add.s32 	%r257, %r254, %r3;
	ld.shared.f64 	%fd197, [%r257];
	mul.f64 	%fd198, %fd196, %fd197;
	ld.shared.f64 	%fd199, [%r256+8];
	sub.f64 	%fd200, %fd199, %fd198;
	st.shared.f64 	[%r256+8], %fd200;
	ld.shared.f64 	%fd201, [%r53];
	add.s32 	%r258, %r257, %r3;
	ld.shared.f64 	%fd202, [%r258];
	mul.f64 	%fd203, %fd201, %fd202;
	ld.shared.f64 	%fd204, [%r256+16];
	sub.f64 	%fd205, %fd204, %fd203;
	st.shared.f64 	[%r256+16], %fd205;
	ld.shared.f64 	%fd206, [%r53];
	add.s32 	%r259, %r258, %r3;
	ld.shared.f64 	%fd207, [%r259];
	mul.f64 	%fd208, %fd206, %fd207;
	ld.shared.f64 	%fd209, [%r256+24];
	sub.f64 	%fd210, %fd209, %fd208;
	st.shared.f64 	[%r256+24], %fd210;
	add.s32 	%r324, %r324, 4;
$L__BB0_48:
	and.b32  	%r260, %r68, 3;
	setp.eq.s32 	%p38, %r260, 0;
	@%p38 bra 	$L__BB0_53;
	xor.b16  	%rs24, %rs30, 3;
	add.s16 	%rs9, %rs24, %rs1;
	and.b16  	%rs26, %rs9, 3;
	setp.eq.s16 	%p39, %rs26, 1;
	@%p39 bra 	$L__BB0_51;
	ld.shared.f64 	%fd211, [%r53];
	mad.lo.s32 	%r261, %r324, %r93, %r51;
	shl.b32 	%r262, %r261, 3;
	add.s32 	%r264, %r171, %r262;
	ld.shared.f64 	%fd212, [%r264];
	mul.f64 	%fd213, %fd211, %fd212;
	shl.b32 	%r265, %r324, 3;
	add.s32 	%r266, %r35, %r265;
	ld.shared.f64 	%fd214, [%r266];
	sub.f64 	%fd215, %fd214, %fd213;
	st.shared.f64 	[%r266], %fd215;
	ld.shared.f64 	%fd216, [%r53];
	add.s32 	%r267, %r264, %r3;
	ld.shared.f64 	%fd217, [%r267];
	mul.f64 	%fd218, %fd216, %fd217;
	ld.shared.f64 	%fd219, [%r266+8];
	sub.f64 	%fd220, %fd219, %fd218;
	st.shared.f64 	[%r266+8], %fd220;
	add.s32 	%r324, %r324, 2;
$L__BB0_51:
	and.b16  	%rs27, %rs9, 1;
	setp.eq.b16 	%p40, %rs27, 1;
	not.pred 	%p41, %p40;
	@%p41 bra 	$L__BB0_53;
	ld.shared.f64 	%fd221, [%r53];
	mad.lo.s32 	%r268, %r324, %r93, %r51;
	shl.b32 	%r269, %r268, 3;
	add.s32 	%r271, %r171, %r269;
	ld.shared.f64 	%fd222, [%r271];
	mul.f64 	%fd223, %fd221, %fd222;
	shl.b32 	%r272, %r324, 3;
	add.s32 	%r273, %r35, %r272;
	ld.shared.f64 	%fd224, [%r273];
	sub.f64 	%fd225, %fd224, %fd223;
	st.shared.f64 	[%r273], %fd225;
$L__BB0_53:
	setp.ne.s32 	%p42, %r318, %r93;
	add.s16 	%rs31, %rs31, 1;
	add.s16 	%rs30, %rs30, 1;
	@%p42 bra 	$L__BB0_40;
$L__BB0_54:
	setp.lt.s32 	%p43, %r93, 1;
	bar.sync 	0;
	bar.sync 	0;
	@%p43 bra 	$L__BB0_66;
	and.b32  	%r73, %r93, 7;
	setp.lt.u32 	%p44, %r93, 8;
	mov.b32 	%r330, 0;
	@%p44 bra 	$L__BB0_58;
	and.b32  	%r330, %r93, 2147483640;
	neg.s32 	%r328, %r330;
	shl.b32 	%r76, %r92, 3;
	shl.b32 	%r275, %r1, 3;
	add.s32 	%r326, %r171, %r275;
	shl.b32 	%r78, %r93, 6;
	mul.wide.s32 	%rd54, %r92, 8;
	mov.u32 	%r327, %r1;
$L__BB0_57:
	.pragma "nounroll";
	ld.shared.f64 	%fd226, [%r326];
	mul.wide.s32 	%rd52, %r327, 8;
	add.s64 	%rd53, %rd1, %rd52;
	st.global.f64 	[%rd53], %fd226;
	bar.sync 	0;
	add.s32 	%r277, %r326, %r3;
	ld.shared.f64 	%fd227, [%r277];
	add.s64 	%rd55, %rd53, %rd54;
	st.global.f64 	[%rd55], %fd227;
	bar.sync 	0;
	add.s32 	%r278, %r277, %r3;
	ld.shared.f64 	%fd228, [%r278];
	add.s64 	%rd56, %rd55, %rd54;
	st.global.f64 	[%rd56], %fd228;
	bar.sync 	0;
	add.s32 	%r279, %r278, %r3;
	ld.shared.f64 	%fd229, [%r279];
	add.s64 	%rd57, %rd56, %rd54;
	st.global.f64 	[%rd57], %fd229;
	bar.sync 	0;
	add.s32 	%r280, %r279, %r3;
	ld.shared.f64 	%fd230, [%r280];
	add.s64 	%rd58, %rd57, %rd54;
	st.global.f64 	[%rd58], %fd230;
	bar.sync 	0;
	add.s32 	%r281, %r280, %r3;
	ld.shared.f64 	%fd231, [%r281];
	add.s64 	%rd59, %rd58, %rd54;
	st.global.f64 	[%rd59], %fd231;
	bar.sync 	0;
	add.s32 	%r282, %r281, %r3;
	ld.shared.f64 	%fd232, [%r282];
	add.s64 	%rd60, %rd59, %rd54;
	st.global.f64 	[%rd60], %fd232;
	bar.sync 	0;
	add.s32 	%r283, %r282, %r3;
	ld.shared.f64 	%fd233, [%r283];
	add.s64 	%rd61, %rd60, %rd54;
	st.global.f64 	[%rd61], %fd233;
	bar.sync 	0;
	add.s32 	%r328, %r328, 8;
	add.s32 	%r327, %r327, %r76;
	add.s32 	%r326, %r326, %r78;
	setp.ne.s32 	%p45, %r328, 0;
	@%p45 bra 	$L__BB0_57;
$L__BB0_58:
	setp.eq.s32 	%p46, %r73, 0;
	@%p46 bra 	$L__BB0_66;
	and.b32  	%r86, %r93, 3;
	setp.lt.u32 	%p47, %r73, 4;
	@%p47 bra 	$L__BB0_61;
	mad.lo.s32 	%r284, %r330, %r93, %r1;
	shl.b32 	%r285, %r284, 3;
	add.s32 	%r287, %r171, %r285;
	ld.shared.f64 	%fd234, [%r287];
	mad.lo.s32 	%r288, %r330, %r92, %r1;
	mul.wide.s32 	%rd62, %r288, 8;
	add.s64 	%rd63, %rd1, %rd62;
	st.global.f64 	[%rd63], %fd234;
	bar.sync 	0;
	add.s32 	%r289, %r287, %r3;
	ld.shared.f64 	%fd235, [%r289];
	mul.wide.s32 	%rd64, %r92, 8;
	add.s64 	%rd65, %rd63, %rd64;
	st.global.f64 	[%rd65], %fd235;
	bar.sync 	0;
	add.s32 	%r290, %r289, %r3;
	ld.shared.f64 	%fd236, [%r290];
	add.s64 	%rd66, %rd65, %rd64;
	st.global.f64 	[%rd66], %fd236;
	bar.sync 	0;
	add.s32 	%r291, %r290, %r3;
	ld.shared.f64 	%fd237, [%r291];
	add.s64 	%rd67, %rd66, %rd64;
	st.global.f64 	[%rd67], %fd237;
	bar.sync 	0;
	add.s32 	%r330, %r330, 4;
$L__BB0_61:
	setp.eq.s32 	%p48, %r86, 0;
	@%p48 bra 	$L__BB0_66;
	setp.eq.s32 	%p49, %r86, 1;
	@%p49 bra 	$L__BB0_64;
	mad.lo.s32 	%r292, %r330, %r93, %r1;
	shl.b32 	%r293, %r292, 3;
	add.s32 	%r295, %r171, %r293;
	ld.shared.f64 	%fd238, [%r295];
	mad.lo.s32 	%r296, %r330, %r92, %r1;
	mul.wide.s32 	%rd68, %r296, 8;
	add.s64 	%rd69, %rd1, %rd68;
	st.global.f64 	[%rd69], %fd238;
	bar.sync 	0;
	add.s32 	%r297, %r295, %r3;
	ld.shared.f64 	%fd239, [%r297];
	mul.wide.s32 	%rd70, %r92, 8;
	add.s64 	%rd71, %rd69, %rd70;
	st.global.f64 	[%rd71], %fd239;
	bar.sync 	0;
	add.s32 	%r330, %r330, 2;
$L__BB0_64:
	and.b32  	%r298, %r93, 1;
	setp.eq.b32 	%p50, %r298, 1;
	not.pred 	%p51, %p50;
	@%p51 bra 	$L__BB0_66;
	mad.lo.s32 	%r299, %r330, %r93, %r1;
	shl.b32 	%r300, %r299, 3;
	add.s32 	%r302, %r171, %r300;
	ld.shared.f64 	%fd240, [%r302];
	mad.lo.s32 	%r303, %r330, %r92, %r1;
	mul.wide.s32 	%rd72, %r303, 8;
	add.s64 	%rd73, %rd1, %rd72;
	st.global.f64 	[%rd73], %fd240;
	bar.sync 	0;
$L__BB0_66:
	ld.shared.f64 	%fd241, [%r36];
	st.global.f64 	[%rd2], %fd241;
	ld.shared.f64 	%fd242, [%r37];
	st.global.f64 	[%rd3], %fd242;
	ret;

}
	// .globl	_Z4TRSMPdiii
.visible .entry _Z4TRSMPdiii(
	.param .u64 .ptr .align 1 _Z4TRSMPdiii_param_0,
	.param .u32 _Z4TRSMPdiii_param_1,
	.param .u32 _Z4TRSMPdiii_param_2,
	.param .u32 _Z4TRSMPdiii_param_3
)
{
	.reg .pred 	%p<24>;
	.reg .b16 	%rs<9>;
	.reg .b32 	%r<176>;
	.reg .b64 	%rd<82>;
	.reg .b64 	%fd<149>;

	ld.param.u64 	%rd6, [_Z4TRSMPdiii_param_0];
	ld.param.u32 	%r46, [_Z4TRSMPdiii_param_1];
	ld.param.u32 	%r47, [_Z4TRSMPdiii_param_2];
	ld.param.u32 	%r48, [_Z4TRSMPdiii_param_3];
	cvta.to.global.u64 	%rd1, %rd6;
	mov.u32 	%r1, %tid.x;
	mov.u32 	%r49, %ctaid.x;
	mov.u32 	%r2, %ntid.x;
	mad.lo.s32 	%r168, %r49, %r2, %r1;
	mul.lo.s32 	%r50, %r47, %r46;
	cvt.s64.s32 	%rd7, %r50;
	cvt.s64.s32 	%rd8, %r46;
	add.s64 	%rd2, %rd7, %rd8;
	shl.b64 	%rd9, %rd2, 3;
	add.s64 	%rd3, %rd1, %rd9;
	setp.lt.s32 	%p1, %r48, 1;
	@%p1 bra 	$L__BB1_13;
	add.s32 	%r52, %r48, -1;
	and.b32  	%r4, %r48, 15;
	setp.lt.u32 	%p2, %r52, 15;
	mov.b32 	%r162, 0;
	@%p2 bra 	$L__BB1_4;
	and.b32  	%r162, %r48, 2147483632;
	mov.b32 	%r167, 0;
	mov.u32 	%r57, sharedLocalMatrix;
$L__BB1_3:
	.pragma "nounroll";
	mad.lo.s32 	%r54, %r167, %r47, %r1;
	mul.wide.u32 	%rd10, %r54, 8;
	add.s64 	%rd11, %rd3, %rd10;
	ld.global.f64 	%fd15, [%rd11];
	mad.lo.s32 	%r55, %r167, %r48, %r1;
	shl.b32 	%r56, %r55, 3;
	add.s32 	%r58, %r57, %r56;
	st.shared.f64 	[%r58], %fd15;
	bar.sync 	0;
	add.s32 	%r59, %r54, %r47;
	mul.wide.u32 	%rd12, %r59, 8;
	add.s64 	%rd13, %rd3, %rd12;
	ld.global.f64 	%fd16, [%rd13];
	shl.b32 	%r60, %r48, 3;
	add.s32 	%r61, %r58, %r60;
	st.shared.f64 	[%r61], %fd16;
	bar.sync 	0;
	add.s32 	%r62, %r59, %r47;
	mul.wide.u32 	%rd14, %r62, 8;
	add.s64 	%rd15, %rd3, %rd14;
	ld.global.f64 	%fd17, [%rd15];
	add.s32 	%r63, %r61, %r60;
	st.shared.f64 	[%r63], %fd17;
	bar.sync 	0;
	add.s32 	%r64, %r62, %r47;
	mul.wide.u32 	%rd16, %r64, 8;
	add.s64 	%rd17, %rd3, %rd16;
	ld.global.f64 	%fd18, [%rd17];
	add.s32 	%r65, %r63, %r60;
	st.shared.f64 	[%r65], %fd18;
	bar.sync 	0;
	add.s32 	%r66, %r64, %r47;
	mul.wide.u32 	%rd18, %r66, 8;
	add.s64 	%rd19, %rd3, %rd18;
	ld.global.f64 	%fd19, [%rd19];
	add.s32 	%r67, %r65, %r60;
	st.shared.f64 	[%r67], %fd19;
	bar.sync 	0;
	add.s32 	%r68, %r66, %r47;
	mul.wide.u32 	%rd20, %r68, 8;
	add.s64 	%rd21, %rd3, %rd20;
	ld.global.f64 	%fd20, [%rd21];
	add.s32 	%r69, %r67, %r60;
	st.shared.f64 	[%r69], %fd20;
	bar.sync 	0;
	add.s32 	%r70, %r68, %r47;
	mul.wide.u32 	%rd22, %r70, 8;
	add.s64 	%rd23, %rd3, %rd22;
	ld.global.f64 	%fd21, [%rd23];
	add.s32 	%r71, %r69, %r60;
	st.shared.f64 	[%r71], %fd21;
	bar.sync 	0;
	add.s32 	%r72, %r70, %r47;
	mul.wide.u32 	%rd24, %r72, 8;
	add.s64 	%rd25, %rd3, %rd24;
	ld.global.f64 	%fd22, [%rd25];
	add.s32 	%r73, %r71, %r60;
	st.shared.f64 	[%r73], %fd22;
	bar.sync 	0;
	add.s32 	%r74, %r72, %r47;
	mul.wide.u32 	%rd26, %r74, 8;
	add.s64 	%rd27, %rd3, %rd26;
	ld.global.f64 	%fd23, [%rd27];
	add.s32 	%r75, %r73, %r60;
	st.shared.f64 	[%r75], %fd23;
	bar.sync 	0;
	add.s32 	%r76, %r74, %r47;
	mul.wide.u32 	%rd28, %r76, 8;
	add.s64 	%rd29, %rd3, %rd28;
	ld.global.f64 	%fd24, [%rd29];
	add.s32 	%r77, %r75, %r60;
	st.shared.f64 	[%r77], %fd24;
	bar.sync 	0;
	add.s32 	%r78, %r76, %r47;
	mul.wide.u32 	%rd30, %r78, 8;
	add.s64 	%rd31, %rd3, %rd30;
	ld.global.f64 	%fd25, [%rd31];
	add.s32 	%r79, %r77, %r60;
	st.shared.f64 	[%r79], %fd25;
	bar.sync 	0;
	add.s32 	%r80, %r78, %r47;
	mul.wide.u32 	%rd32, %r80, 8;
	add.s64 	%rd33, %rd3, %rd32;
	ld.global.f64 	%fd26, [%rd33];
	add.s32 	%r81, %r79, %r60;
	st.shared.f64 	[%r81], %fd26;
	bar.sync 	0;
	add.s32 	%r82, %r80, %r47;
	mul.wide.u32 	%rd34, %r82, 8;
	add.s64 	%rd35, %rd3, %rd34;
	ld.global.f64 	%fd27, [%rd35];
	add.s32 	%r83, %r81, %r60;
	st.shared.f64 	[%r83], %fd27;
	bar.sync 	0;
	add.s32 	%r84, %r82, %r47;
	mul.wide.u32 	%rd36, %r84, 8;
	add.s64 	%rd37, %rd3, %rd36;
	ld.global.f64 	%fd28, [%rd37];
	add.s32 	%r85, %r83, %r60;
	st.shared.f64 	[%r85], %fd28;
	bar.sync 	0;
	add.s32 	%r86, %r84, %r47;
	mul.wide.u32 	%rd38, %r86, 8;
	add.s64 	%rd39, %rd3, %rd38;
	ld.global.f64 	%fd29, [%rd39];
	add.s32 	%r87, %r85, %r60;
	st.shared.f64 	[%r87], %fd29;
	bar.sync 	0;
	add.s32 	%r88, %r86, %r47;
	mul.wide.u32 	%rd40, %r88, 8;
	add.s64 	%rd41, %rd3, %rd40;
	ld.global.f64 	%fd30, [%rd41];
	add.s32 	%r89, %r87, %r60;
	st.shared.f64 	[%r89], %fd30;
	bar.sync 	0;
	add.s32 	%r167, %r167, 16;
	setp.eq.s32 	%p3, %r167, %r162;
	@%p3 bra 	$L__BB1_4;
	bra.uni 	$L__BB1_3;
$L__BB1_4:
	setp.eq.s32 	%p4, %r4, 0;
	@%p4 bra 	$L__BB1_13;
	and.b32  	%r7, %r48, 7;
	setp.lt.u32 	%p5, %r4, 8;
	@%p5 bra 	$L__BB1_7;
	mad.lo.s32 	%r90, %r162, %r47, %r1;
	mul.wide.u32 	%rd42, %r90, 8;
	add.s64 	%rd43, %rd3, %rd42;
	ld.global.f64 	%fd31, [%rd43];
	mad.lo.s32 	%r91, %r162, %r48, %r1;
	shl.b32 	%r92, %r91, 3;
	mov.u32 	%r93, sharedLocalMatrix;
	add.s32 	%r94, %r93, %r92;
	st.shared.f64 	[%r94], %fd31;
	bar.sync 	0;
	add.s32 	%r95, %r90, %r47;
	mul.wide.u32 	%rd44, %r95, 8;
	add.s64 	%rd45, %rd3, %rd44;
	ld.global.f64 	%fd32, [%rd45];
	shl.b32 	%r96, %r48, 3;
	add.s32 	%r97, %r94, %r96;
	st.shared.f64 	[%r97], %fd32;
	bar.sync 	0;
	add.s32 	%r98, %r95, %r47;
	mul.wide.u32 	%rd46, %r98, 8;
	add.s64 	%rd47, %rd3, %rd46;
	ld.global.f64 	%fd33, [%rd47];
	add.s32 	%r99, %r97, %r96;
	st.shared.f64 	[%r99], %fd33;
	bar.sync 	0;
	add.s32 	%r100, %r98, %r47;
	mul.wide.u32 	%rd48, %r100, 8;
	add.s64 	%rd49, %rd3, %rd48;
	ld.global.f64 	%fd34, [%rd49];
	add.s32 	%r101, %r99, %r96;
	st.shared.f64 	[%r101], %fd34;
	bar.sync 	0;
	add.s32 	%r102, %r100, %r47;
	mul.wide.u32 	%rd50, %r102, 8;
	add.s64 	%rd51, %rd3, %rd50;
	ld.global.f64 	%fd35, [%rd51];
	add.s32 	%r103, %r101, %r96;
	st.shared.f64 	[%r103], %fd35;
	bar.sync 	0;
	add.s32 	%r104, %r102, %r47;
	mul.wide.u32 	%rd52, %r104, 8;
	add.s64 	%rd53, %rd3, %rd52;
	ld.global.f64 	%fd36, [%rd53];
	add.s32 	%r105, %r103, %r96;
	st.shared.f64 	[%r105], %fd36;
	bar.sync 	0;
	add.s32 	%r106, %r104, %r47;
	mul.wide.u32 	%rd54, %r106, 8;
	add.s64 	%rd55, %rd3, %rd54;
	ld.global.f64 	%fd37, [%rd55];
	add.s32 	%r107, %r105, %r96;
	st.shared.f64 	[%r107], %fd37;
	bar.sync 	0;
	add.s32 	%r108, %r106, %r47;
	mul.wide.u32 	%rd56, %r108, 8;
	add.s64 	%rd57, %rd3, %rd56;
	ld.global.f64 	%fd38, [%rd57];
	add.s32 	%r109, %r107, %r96;
	st.shared.f64 	[%r109], %fd38;
	bar.sync 	0;
	add.s32 	%r162, %r162, 8;
$L__BB1_7:
	setp.eq.s32 	%p6, %r7, 0;
	@%p6 bra 	$L__BB1_13;
	and.b32  	%r10, %r48, 3;
	setp.lt.u32 	%p7, %r7, 4;
	@%p7 bra 	$L__BB1_10;
	mad.lo.s32 	%r110, %r162, %r47, %r1;
	mul.wide.u32 	%rd58, %r110, 8;
	add.s64 	%rd59, %rd3, %rd58;
	ld.global.f64 	%fd39, [%rd59];
	mad.lo.s32 	%r111, %r162, %r48, %r1;
	shl.b32 	%r112, %r111, 3;
	mov.u32 	%r113, sharedLocalMatrix;
	add.s32 	%r114, %r113, %r112;
	st.shared.f64 	[%r114], %fd39;
	bar.sync 	0;
	add.s32 	%r115, %r110, %r47;
	mul.wide.u32 	%rd60, %r115, 8;
	add.s64 	%rd61, %rd3, %rd60;
	ld.global.f64 	%fd40, [%rd61];
	shl.b32 	%r116, %r48, 3;
	add.s32 	%r117, %r114, %r116;
	st.shared.f64 	[%r117], %fd40;
	bar.sync 	0;
	add.s32 	%r118, %r115, %r47;
	mul.wide.u32 	%rd62, %r118, 8;
	add.s64 	%rd63, %rd3, %rd62;
	ld.global.f64 	%fd41, [%rd63];
	add.s32 	%r119, %r117, %r116;
	st.shared.f64 	[%r119], %fd41;
	bar.sync 	0;
	add.s32 	%r120, %r118, %r47;
	mul.wide.u32 	%rd64, %r120, 8;
	add.s64 	%rd65, %rd3, %rd64;
	ld.global.f64 	%fd42, [%rd65];
	add.s32 	%r121, %r119, %r116;
	st.shared.f64 	[%r121], %fd42;
	bar.sync 	0;
	add.s32 	%r162, %r162, 4;
$L__BB1_10:
	setp.eq.s32 	%p8, %r10, 0;
	@%p8 bra 	$L__BB1_13;
	mov.b32 	%r166, 0;
	mov.u32 	%r126, sharedLocalMatrix;
$L__BB1_12:
	.pragma "nounroll";
	mad.lo.s32 	%r123, %r162, %r47, %r1;
	mul.wide.u32 	%rd66, %r123, 8;
	add.s64 	%rd67, %rd3, %rd66;
	ld.global.f64 	%fd43, [%rd67];
	mad.lo.s32 	%r124, %r162, %r48, %r1;
	shl.b32 	%r125, %r124, 3;
	add.s32 	%r127, %r126, %r125;
	st.shared.f64 	[%r127], %fd43;
	bar.sync 	0;
	add.s32 	%r162, %r162, 1;
	add.s32 	%r166, %r166, 1;
	setp.ne.s32 	%p9, %r166, %r10;
	@%p9 bra 	$L__BB1_12;
$L__BB1_13:
	add.s32 	%r128, %r46, %r48;
	sub.s32 	%r17, %r47, %r128;
	setp.ge.s32 	%p10, %r168, %r17;
	@%p10 bra 	$L__BB1_33;
	mov.u32 	%r129, %nctaid.x;
	mul.lo.s32 	%r18, %r2, %r129;
	add.s64 	%rd69, %rd9, %rd1;
	add.s64 	%rd4, %rd69, 64;
	shl.b32 	%r19, %r48, 3;
$L__BB1_15:
	setp.lt.s32 	%p11, %r48, 1;
	@%p11 bra 	$L__BB1_32;
	add.s32 	%r23, %r168, %r48;
	mul.lo.s32 	%r24, %r23, %r47;
	mov.b32 	%r169, 0;
	mov.b16 	%rs7, 0;
	mov.u16 	%rs8, %rs7;
$L__BB1_17:
	setp.eq.s32 	%p12, %r169, 0;
	mov.f64 	%fd148, 0d0000000000000000;
	@%p12 bra 	$L__BB1_31;
	mul.lo.s32 	%r26, %r169, %r48;
	setp.lt.u32 	%p13, %r169, 16;
	mov.f64 	%fd148, 0d0000000000000000;
	mov.b32 	%r174, 0;
	@%p13 bra 	$L__BB1_21;
	and.b32  	%r174, %r169, 2147483632;
	and.b32  	%r132, %r169, -16;
	neg.s32 	%r172, %r132;
	mov.u32 	%r133, sharedLocalMatrix;
	mad.lo.s32 	%r134, %r19, %r169, %r133;
	add.s32 	%r170, %r134, 64;
	mov.f64 	%fd148, 0d0000000000000000;
	mov.u32 	%r171, %r24;
$L__BB1_20:
	.pragma "nounroll";
	mul.wide.s32 	%rd70, %r171, 8;
	add.s64 	%rd71, %rd4, %rd70;
	ld.global.f64 	%fd48, [%rd71+-64];
	ld.shared.f64 	%fd49, [%r170+-64];
	fma.rn.f64 	%fd50, %fd48, %fd49, %fd148;
	ld.global.f64 	%fd51, [%rd71+-56];
	ld.shared.f64 	%fd52, [%r170+-56];
	fma.rn.f64 	%fd53, %fd51, %fd52, %fd50;
	ld.global.f64 	%fd54, [%rd71+-48];
	ld.shared.f64 	%fd55, [%r170+-48];
	fma.rn.f64 	%fd56, %fd54, %fd55, %fd53;
	ld.global.f64 	%fd57, [%rd71+-40];
	ld.shared.f64 	%fd58, [%r170+-40];
	fma.rn.f64 	%fd59, %fd57, %fd58, %fd56;
	ld.global.f64 	%fd60, [%rd71+-32];
	ld.shared.f64 	%fd61, [%r170+-32];
	fma.rn.f64 	%fd62, %fd60, %fd61, %fd59;
	ld.global.f64 	%fd63, [%rd71+-24];
	ld.shared.f64 	%fd64, [%r170+-24];
	fma.rn.f64 	%fd65, %fd63, %fd64, %fd62;
	ld.global.f64 	%fd66, [%rd71+-16];
	ld.shared.f64 	%fd67, [%r170+-16];
	fma.rn.f64 	%fd68, %fd66, %fd67, %fd65;
	ld.global.f64 	%fd69, [%rd71+-8];
	ld.shared.f64 	%fd70, [%r170+-8];
	fma.rn.f64 	%fd71, %fd69, %fd70, %fd68;
	ld.global.f64 	%fd72, [%rd71];
	ld.shared.f64 	%fd73, [%r170];
	fma.rn.f64 	%fd74, %fd72, %fd73, %fd71;
	ld.global.f64 	%fd75, [%rd71+8];
	ld.shared.f64 	%fd76, [%r170+8];
	fma.rn.f64 	%fd77, %fd75, %fd76, %fd74;
	ld.global.f64 	%fd78, [%rd71+16];
	ld.shared.f64 	%fd79, [%r170+16];
	fma.rn.f64 	%fd80, %fd78, %fd79, %fd77;
	ld.global.f64 	%fd81, [%rd71+24];
	ld.shared.f64 	%fd82, [%r170+24];
	fma.rn.f64 	%fd83, %fd81, %fd82, %fd80;
	ld.global.f64 	%fd84, [%rd71+32];
	ld.shared.f64 	%fd85, [%r170+32];
	fma.rn.f64 	%fd86, %fd84, %fd85, %fd83;
	ld.global.f64 	%fd87, [%rd71+40];
	ld.shared.f64 	%fd88, [%r170+40];
	fma.rn.f64 	%fd89, %fd87, %fd88, %fd86;
	ld.global.f64 	%fd90, [%rd71+48];
	ld.shared.f64 	%fd91, [%r170+48];
	fma.rn.f64 	%fd92, %fd90, %fd91, %fd89;
	ld.global.f64 	%fd93, [%rd71+56];
	ld.shared.f64 	%fd94, [%r170+56];
	fma.rn.f64 	%fd148, %fd93, %fd94, %fd92;
	add.s32 	%r172, %r172, 16;
	add.s32 	%r171, %r171, 16;
	add.s32 	%r170, %r170, 128;
	setp.ne.s32 	%p14, %r172, 0;
	@%p14 bra 	$L__BB1_20;
$L__BB1_21:
	and.b32  	%r135, %r169, 15;
	setp.eq.s32 	%p15, %r135, 0;
	@%p15 bra 	$L__BB1_31;
	cvt.u32.u16 	%r136, %rs8;
	and.b32  	%r37, %r136, 15;
	add.s32 	%r137, %r37, -1;
	setp.lt.u32 	%p16, %r137, 7;
	@%p16 bra 	$L__BB1_24;
	add.s32 	%r138, %r174, %r24;
	mul.wide.s32 	%rd72, %r138, 8;
	add.s64 	%rd73, %rd3, %rd72;
	ld.global.f64 	%fd96, [%rd73];
	add.s32 	%r139, %r174, %r26;
	shl.b32 	%r140, %r139, 3;
	mov.u32 	%r141, sharedLocalMatrix;
	add.s32 	%r142, %r141, %r140;
	ld.shared.f64 	%fd97, [%r142];
	fma.rn.f64 	%fd98, %fd96, %fd97, %fd148;
	ld.global.f64 	%fd99, [%rd73+8];
	ld.shared.f64 	%fd100, [%r142+8];
	fma.rn.f64 	%fd101, %fd99, %fd100, %fd98;
	ld.global.f64 	%fd102, [%rd73+16];
	ld.shared.f64 	%fd103, [%r142+16];
	fma.rn.f64 	%fd104, %fd102, %fd103, %fd101;
	ld.global.f64 	%fd105, [%rd73+24];
	ld.shared.f64 	%fd106, [%r142+24];
	fma.rn.f64 	%fd107, %fd105, %fd106, %fd104;
	ld.global.f64 	%fd108, [%rd73+32];
	ld.shared.f64 	%fd109, [%r142+32];
	fma.rn.f64 	%fd110, %fd108, %fd109, %fd107;
	ld.global.f64 	%fd111, [%rd73+40];
	ld.shared.f64 	%fd112, [%r142+40];
	fma.rn.f64 	%fd113, %fd111, %fd112, %fd110;
	ld.global.f64 	%fd114, [%rd73+48];
	ld.shared.f64 	%fd115, [%r142+48];
	fma.rn.f64 	%fd116, %fd114, %fd115, %fd113;
	ld.global.f64 	%fd117, [%rd73+56];
	ld.shared.f64 	%fd118, [%r142+56];
	fma.rn.f64 	%fd148, %fd117, %fd118, %fd116;
	add.s32 	%r174, %r174, 8;
$L__BB1_24:
	and.b32  	%r143, %r37, 7;
	setp.eq.s32 	%p17, %r143, 0;
	@%p17 bra 	$L__BB1_31;
	cvt.u32.u16 	%r144, %rs7;
	and.b32  	%r145, %r144, 7;
	and.b32  	%r40, %r144, 3;
	add.s32 	%r146, %r145, -1;
	setp.lt.u32 	%p18, %r146, 3;
	@%p18 bra 	$L__BB1_27;
	add.s32 	%r147, %r174, %r24;
	mul.wide.s32 	%rd74, %r147, 8;
	add.s64 	%rd75, %rd3, %rd74;
	ld.global.f64 	%fd120, [%rd75];
	add.s32 	%r148, %r174, %r26;
	shl.b32 	%r149, %r148, 3;
	mov.u32 	%r150, sharedLocalMatrix;
	add.s32 	%r151, %r150, %r149;
	ld.shared.f64 	%fd121, [%r151];
	fma.rn.f64 	%fd122, %fd120, %fd121, %fd148;
	ld.global.f64 	%fd123, [%rd75+8];
	ld.shared.f64 	%fd124, [%r151+8];
	fma.rn.f64 	%fd125, %fd123, %fd124, %fd122;
	ld.global.f64 	%fd126, [%rd75+16];
	ld.shared.f64 	%fd127, [%r151+16];
	fma.rn.f64 	%fd128, %fd126, %fd127, %fd125;
	ld.global.f64 	%fd129, [%rd75+24];
	ld.shared.f64 	%fd130, [%r151+24];
	fma.rn.f64 	%fd148, %fd129, %fd130, %fd128;
	add.s32 	%r174, %r174, 4;
$L__BB1_27:
	setp.eq.s32 	%p19, %r40, 0;
	@%p19 bra 	$L__BB1_31;
	add.s32 	%r152, %r174, %r24;
	mul.wide.s32 	%rd76, %r152, 8;
	add.s64 	%rd5, %rd3, %rd76;
	ld.global.f64 	%fd131, [%rd5];
	add.s32 	%r153, %r174, %r26;
	shl.b32 	%r154, %r153, 3;
	mov.u32 	%r155, sharedLocalMatrix;
	add.s32 	%r43, %r155, %r154;
	ld.shared.f64 	%fd132, [%r43];
	fma.rn.f64 	%fd148, %fd131, %fd132, %fd148;
	setp.eq.s32 	%p20, %r40, 1;
	@%p20 bra 	$L__BB1_31;
	ld.global.f64 	%fd133, [%rd5+8];
	ld.shared.f64 	%fd134, [%r43+8];
	fma.rn.f64 	%fd148, %fd133, %fd134, %fd148;
	setp.eq.s32 	%p21, %r40, 2;
	@%p21 bra 	$L__BB1_31;
	ld.global.f64 	%fd135, [%rd5+16];
	ld.shared.f64 	%fd136, [%r43+16];
	fma.rn.f64 	%fd148, %fd135, %fd136, %fd148;
$L__BB1_31:
	add.s32 	%r156, %r169, %r24;
	mul.wide.s32 	%rd77, %r156, 8;
	add.s64 	%rd78, %rd3, %rd77;
	ld.global.f64 	%fd137, [%rd78];
	sub.f64 	%fd138, %fd137, %fd148;
	mad.lo.s32 	%r157, %r169, %r48, %r169;
	shl.b32 	%r158, %r157, 3;
	mov.u32 	%r159, sharedLocalMatrix;
	add.s32 	%r160, %r159, %r158;
	ld.shared.f64 	%fd139, [%r160];
	div.rn.f64 	%fd140, %fd138, %fd139;
	st.global.f64 	[%rd78], %fd140;
	mad.lo.s32 	%r161, %r169, %r47, %r23;
	mul.wide.s32 	%rd79, %r161, 8;
	add.s64 	%rd80, %rd3, %rd79;
	mov.b64 	%rd81, 0;
	st.global.u64 	[%rd80], %rd81;
	add.s32 	%r169, %r169, 1;
	setp.ne.s32 	%p22, %r169, %r48;
	add.s16 	%rs8, %rs8, 1;
	add.s16 	%rs7, %rs7, 1;
	@%p22 bra 	$L__BB1_17;
$L__BB1_32:
	bar.sync 	0;
	add.s32 	%r168, %r168, %r18;
	setp.lt.s32 	%p23, %r168, %r17;
	@%p23 bra 	$L__BB1_15;
$L__BB1_33:
	ret;

}
	// .globl	_Z4RKSYPdiii
.visible .entry _Z4RKSYPdiii(
	.param .u64 .ptr .align 1 _Z4RKSYPdiii_param_0,
	.param .u32 _Z4RKSYPdiii_param_1,
	.param .u32 _Z4RKSYPdiii_param_2,
	.param .u32 _Z4RKSYPdiii_param_3
)
{
	.reg .pred 	%p<16>;
	.reg .b32 	%r<64>;
	.reg .b64 	%rd<30>;
	.reg .b64 	%fd<118>;

	ld.param.u64 	%rd5, [_Z4RKSYPdiii_param_0];
	ld.param.u32 	%r30, [_Z4RKSYPdiii_param_1];
	ld.param.u32 	%r31, [_Z4RKSYPdiii_param_2];
	ld.param.u32 	%r32, [_Z4RKSYPdiii_param_3];
	mov.u32 	%r33, %tid.x;
	mov.u32 	%r34, %ctaid.x;
	mov.u32 	%r1, %ntid.x;
	mad.lo.s32 	%r2, %r34, %r1, %r33;
	mov.u32 	%r35, %tid.y;
	mov.u32 	%r36, %ctaid.y;
	mov.u32 	%r37, %ntid.y;
	mad.lo.s32 	%r56, %r36, %r37, %r35;
	mul.lo.s32 	%r4, %r31, %r30;
	add.s32 	%r38, %r30, %r32;
	sub.s32 	%r5, %r31, %r38;
	setp.ge.s32 	%p1, %r56, %r5;
	@%p1 bra 	$L__BB2_23;
	cvta.to.global.u64 	%rd6, %rd5;
	cvt.s64.s32 	%rd7, %r30;
	cvt.s64.s32 	%rd8, %r4;
	add.s64 	%rd9, %rd8, %rd7;
	shl.b64 	%rd10, %rd9, 3;
	add.s64 	%rd1, %rd10, %rd6;
	mov.u32 	%r39, %nctaid.x;
	mul.lo.s32 	%r6, %r1, %r39;
	and.b32  	%r7, %r32, 15;
	and.b32  	%r8, %r32, 7;
	and.b32  	%r9, %r32, 2147483632;
	and.b32  	%r10, %r32, 3;
	add.s64 	%rd2, %rd1, 64;
$L__BB2_2:
	setp.ge.s32 	%p2, %r2, %r5;
	@%p2 bra 	$L__BB2_22;
	add.s32 	%r40, %r56, %r32;
	mul.lo.s32 	%r12, %r40, %r31;
	mov.u32 	%r57, %r2;
$L__BB2_4:
	setp.lt.s32 	%p3, %r32, 1;
	mov.f64 	%fd117, 0d0000000000000000;
	@%p3 bra 	$L__BB2_18;
	setp.lt.u32 	%p4, %r32, 16;
	add.s32 	%r42, %r57, %r32;
	mul.lo.s32 	%r14, %r42, %r31;
	mov.f64 	%fd117, 0d0000000000000000;
	mov.b32 	%r62, 0;
	@%p4 bra 	$L__BB2_8;
	and.b32  	%r43, %r32, 2147483632;
	neg.s32 	%r60, %r43;
	mov.f64 	%fd117, 0d0000000000000000;
	mov.u32 	%r58, %r14;
	mov.u32 	%r59, %r12;
$L__BB2_7:
	.pragma "nounroll";
	mul.wide.s32 	%rd11, %r59, 8;
	add.s64 	%rd12, %rd2, %rd11;
	mul.wide.s32 	%rd13, %r58, 8;
	add.s64 	%rd14, %rd2, %rd13;
	ld.global.f64 	%fd19, [%rd12+-64];
	ld.global.f64 	%fd20, [%rd14+-64];
	fma.rn.f64 	%fd21, %fd19, %fd20, %fd117;
	ld.global.f64 	%fd22, [%rd12+-56];
	ld.global.f64 	%fd23, [%rd14+-56];
	fma.rn.f64 	%fd24, %fd22, %fd23, %fd21;
	ld.global.f64 	%fd25, [%rd12+-48];
	ld.global.f64 	%fd26, [%rd14+-48];
	fma.rn.f64 	%fd27, %fd25, %fd26, %fd24;
	ld.global.f64 	%fd28, [%rd12+-40];
	ld.global.f64 	%fd29, [%rd14+-40];
	fma.rn.f64 	%fd30, %fd28, %fd29, %fd27;
	ld.global.f64 	%fd31, [%rd12+-32];
	ld.global.f64 	%fd32, [%rd14+-32];
	fma.rn.f64 	%fd33, %fd31, %fd32, %fd30;
	ld.global.f64 	%fd34, [%rd12+-24];
	ld.global.f64 	%fd35, [%rd14+-24];
	fma.rn.f64 	%fd36, %fd34, %fd35, %fd33;
	ld.global.f64 	%fd37, [%rd12+-16];
	ld.global.f64 	%fd38, [%rd14+-16];
	fma.rn.f64 	%fd39, %fd37, %fd38, %fd36;
	ld.global.f64 	%fd40, [%rd12+-8];
	ld.global.f64 	%fd41, [%rd14+-8];
	fma.rn.f64 	%fd42, %fd40, %fd41, %fd39;
	ld.global.f64 	%fd43, [%rd12];
	ld.global.f64 	%fd44, [%rd14];
	fma.rn.f64 	%fd45, %fd43, %fd44, %fd42;
	ld.global.f64 	%fd46, [%rd12+8];
	ld.global.f64 	%fd47, [%rd14+8];
	fma.rn.f64 	%fd48, %fd46, %fd47, %fd45;
	ld.global.f64 	%fd49, [%rd12+16];
	ld.global.f64 	%fd50, [%rd14+16];
	fma.rn.f64 	%fd51, %fd49, %fd50, %fd48;
	ld.global.f64 	%fd52, [%rd12+24];
	ld.global.f64 	%fd53, [%rd14+24];
	fma.rn.f64 	%fd54, %fd52, %fd53, %fd51;
	ld.global.f64 	%fd55, [%rd12+32];
	ld.global.f64 	%fd56, [%rd14+32];
	fma.rn.f64 	%fd57, %fd55, %fd56, %fd54;
	ld.global.f64 	%fd58, [%rd12+40];
	ld.global.f64 	%fd59, [%rd14+40];
	fma.rn.f64 	%fd60, %fd58, %fd59, %fd57;
	ld.global.f64 	%fd61, [%rd12+48];
	ld.global.f64 	%fd62, [%rd14+48];
	fma.rn.f64 	%fd63, %fd61, %fd62, %fd60;
	ld.global.f64 	%fd64, [%rd12+56];
	ld.global.f64 	%fd65, [%rd14+56];
	fma.rn.f64 	%fd117, %fd64, %fd65, %fd63;
	add.s32 	%r60, %r60, 16;
	add.s32 	%r59, %r59, 16;
	add.s32 	%r58, %r58, 16;
	setp.ne.s32 	%p5, %r60, 0;
	mov.u32 	%r62, %r9;
	@%p5 bra 	$L__BB2_7;
$L__BB2_8:
	setp.eq.s32 	%p6, %r7, 0;
	@%p6 bra 	$L__BB2_18;
	add.s32 	%r44, %r7, -1;
	setp.lt.u32 	%p7, %r44, 7;
	@%p7 bra 	$L__BB2_11;
	add.s32 	%r45, %r62, %r12;
	mul.wide.s32 	%rd15, %r45, 8;
	add.s64 	%rd16, %rd1, %rd15;
	ld.global.f64 	%fd67, [%rd16];
	add.s32 	%r46, %r62, %r14;
	mul.wide.s32 	%rd17, %r46, 8;
	add.s64 	%rd18, %rd1, %rd17;
	ld.global.f64 	%fd68, [%rd18];
	fma.rn.f64 	%fd69, %fd67, %fd68, %fd117;
	ld.global.f64 	%fd70, [%rd16+8];
	ld.global.f64 	%fd71, [%rd18+8];
	fma.rn.f64 	%fd72, %fd70, %fd71, %fd69;
	ld.global.f64 	%fd73, [%rd16+16];
	ld.global.f64 	%fd74, [%rd18+16];
	fma.rn.f64 	%fd75, %fd73, %fd74, %fd72;
	ld.global.f64 	%fd76, [%rd16+24];
	ld.global.f64 	%fd77, [%rd18+24];
	fma.rn.f64 	%fd78, %fd76, %fd77, %fd75;
	ld.global.f64 	%fd79, [%rd16+32];
	ld.global.f64 	%fd80, [%rd18+32];
	fma.rn.f64 	%fd81, %fd79, %fd80, %fd78;
	ld.global.f64 	%fd82, [%rd16+40];
	ld.global.f64 	%fd83, [%rd18+40];
	fma.rn.f64 	%fd84, %fd82, %fd83, %fd81;
	ld.global.f64 	%fd85, [%rd16+48];
	ld.global.f64 	%fd86, [%rd18+48];
	fma.rn.f64 	%fd87, %fd85, %fd86, %fd84;
	ld.global.f64 	%fd88, [%rd16+56];
	ld.global.f64 	%fd89, [%rd18+56];
	fma.rn.f64 	%fd117, %fd88, %fd89, %fd87;
	add.s32 	%r62, %r62, 8;
$L__BB2_11:
	setp.eq.s32 	%p8, %r8, 0;
	@%p8 bra 	$L__BB2_18;
	add.s32 	%r47, %r8, -1;
	setp.lt.u32 	%p9, %r47, 3;
	@%p9 bra 	$L__BB2_14;
	add.s32 	%r48, %r62, %r12;
	mul.wide.s32 	%rd19, %r48, 8;
	add.s64 	%rd20, %rd1, %rd19;
	ld.global.f64 	%fd91, [%rd20];
	add.s32 	%r49, %r62, %r14;
	mul.wide.s32 	%rd21, %r49, 8;
	add.s64 	%rd22, %rd1, %rd21;
	ld.global.f64 	%fd92, [%rd22];
	fma.rn.f64 	%fd93, %fd91, %fd92, %fd117;
	ld.global.f64 	%fd94, [%rd20+8];
	ld.global.f64 	%fd95, [%rd22+8];
	fma.rn.f64 	%fd96, %fd94, %fd95, %fd93;
	ld.global.f64 	%fd97, [%rd20+16];
	ld.global.f64 	%fd98, [%rd22+16];
	fma.rn.f64 	%fd99, %fd97, %fd98, %fd96;
	ld.global.f64 	%fd100, [%rd20+24];
	ld.global.f64 	%fd101, [%rd22+24];
	fma.rn.f64 	%fd117, %fd100, %fd101, %fd99;
	add.s32 	%r62, %r62, 4;
$L__BB2_14:
	setp.eq.s32 	%p10, %r10, 0;
	@%p10 bra 	$L__BB2_18;
	setp.eq.s32 	%p11, %r10, 1;
	add.s32 	%r50, %r62, %r12;
	mul.wide.s32 	%rd23, %r50, 8;
	add.s64 	%rd3, %rd1, %rd23;
	ld.global.f64 	%fd102, [%rd3];
	add.s32 	%r51, %r62, %r14;
	mul.wide.s32 	%rd24, %r51, 8;
	add.s64 	%rd4, %rd1, %rd24;
	ld.global.f64 	%fd103, [%rd4];
	fma.rn.f64 	%fd117, %fd102, %fd103, %fd117;
	@%p11 bra 	$L__BB2_18;
	setp.eq.s32 	%p12, %r10, 2;
	ld.global.f64 	%fd104, [%rd3+8];
	ld.global.f64 	%fd105, [%rd4+8];
	fma.rn.f64 	%fd117, %fd104, %fd105, %fd117;
	@%p12 bra 	$L__BB2_18;
	ld.global.f64 	%fd106, [%rd3+16];
	ld.global.f64 	%fd107, [%rd4+16];
	fma.rn.f64 	%fd117, %fd106, %fd107, %fd117;
$L__BB2_18:
	add.s32 	%r27, %r12, %r32;
	setp.lt.s32 	%p13, %r56, %r57;
	@%p13 bra 	$L__BB2_20;
	add.s32 	%r52, %r27, %r57;
	mul.wide.s32 	%rd25, %r52, 8;
	add.s64 	%rd26, %rd1, %rd25;
	ld.global.f64 	%fd108, [%rd26];
	sub.f64 	%fd109, %fd108, %fd117;
	st.global.f64 	[%rd26], %fd109;
	bra.uni 	$L__BB2_21;
$L__BB2_20:
	add.s32 	%r53, %r27, %r57;
	mul.wide.s32 	%rd27, %r53, 8;
	add.s64 	%rd28, %rd1, %rd27;
	mov.b64 	%rd29, 0;
	st.global.u64 	[%rd28], %rd29;
$L__BB2_21:
	bar.sync 	0;
	add.s32 	%r57, %r57, %r6;
	setp.lt.s32 	%p14, %r57, %r5;
	@%p14 bra 	$L__BB2_4;
$L__BB2_22:
	mov.u32 	%r54, %ntid.y;
	mov.u32 	%r55, %nctaid.y;
	mad.lo.s32 	%r56, %r54, %r55, %r56;
	setp.lt.s32 	%p15, %r56, %r5;
	@%p15 bra 	$L__BB2_2;
$L__BB2_23:
	ret;

}
	// .globl	_Z12InitCheckSumPdS_S_ii
.visible .entry _Z12InitCheckSumPdS_S_ii(
	.param .u64 .ptr .align 1 _Z12InitCheckSumPdS_S_ii_param_0,
	.param .u64 .ptr .align 1 _Z12InitCheckSumPdS_S_ii_param_1,
	.param .u64 .ptr .align 1 _Z12InitCheckSumPdS_S_ii_param_2,
	.param .u32 _Z12InitCheckSumPdS_S_ii_param_3,
	.param .u32 _Z12InitCheckSumPdS_S_ii_param_4
)
{
	.reg .pred 	%p<6>;
	.reg .b32 	%r<38>;
	.reg .b64 	%rd<18>;
	.reg .b64 	%fd<9>;

	ld.param.u64 	%rd2, [_Z12InitCheckSumPdS_S_ii_param_0];
	ld.param.u64 	%rd3, [_Z12InitCheckSumPdS_S_ii_param_1];
	ld.param.u64 	%rd4, [_Z12InitCheckSumPdS_S_ii_param_2];
	ld.param.u32 	%r8, [_Z12InitCheckSumPdS_S_ii_param_3];
	ld.param.u32 	%r9, [_Z12InitCheckSumPdS_S_ii_param_4];
	mov.u32 	%r1, %tid.x;
	mov.u32 	%r2, %tid.y;
	mov.u32 	%r10, %ctaid.x;
	mov.u32 	%r11, %ctaid.y;
	mul.lo.s32 	%r3, %r8, %r11;
	mul.lo.s32 	%r12, %r9, %r10;
	cvt.s64.s32 	%rd1, %r12;
	setp.ne.s32 	%p1, %r2, 0;
	@%p1 bra 	$L__BB3_2;
	cvta.to.global.u64 	%rd5, %rd3;
	mul.wide.u32 	%rd6, %r1, 8;
	add.s64 	%rd7, %rd5, %rd6;
	ld.global.f64 	%fd1, [%rd7];
	shl.b32 	%r13, %r1, 3;
	mov.u32 	%r14, sharedAll;
	add.s32 	%r15, %r14, %r13;
	st.shared.f64 	[%r15], %fd1;
$L__BB3_2:
	shl.b32 	%r16, %r9, 3;
	mov.u32 	%r17, sharedAll;
	add.s32 	%r4, %r17, %r16;
	mad.lo.s32 	%r18, %r8, %r2, %r1;
	cvt.s64.s32 	%rd8, %r18;
	add.s64 	%rd9, %rd8, %rd1;
	mul.lo.s32 	%r19, %r3, %r9;
	cvt.s64.s32 	%rd10, %r19;
	add.s64 	%rd11, %rd9, %rd10;
	cvta.to.global.u64 	%rd12, %rd2;
	shl.b64 	%rd13, %rd11, 3;
	add.s64 	%rd14, %rd12, %rd13;
	ld.global.f64 	%fd2, [%rd14];
	shl.b32 	%r20, %r2, 3;
	add.s32 	%r21, %r17, %r20;
	ld.shared.f64 	%fd3, [%r21];
	mul.f64 	%fd4, %fd2, %fd3;
	mad.lo.s32 	%r22, %r9, %r2, %r1;
	shl.b32 	%r23, %r22, 3;
	add.s32 	%r5, %r4, %r23;
	st.shared.f64 	[%r5], %fd4;
	bar.sync 	0;
	add.s32 	%r24, %r9, 1;
	setp.lt.u32 	%p2, %r24, 3;
	@%p2 bra 	$L__BB3_7;
	mov.u32 	%r37, %r9;
$L__BB3_4:
	shr.u32 	%r25, %r37, 31;
	add.s32 	%r26, %r37, %r25;
	shr.s32 	%r37, %r26, 1;
	setp.ge.s32 	%p3, %r2, %r37;
	@%p3 bra 	$L__BB3_6;
	add.s32 	%r27, %r37, %r2;
	mad.lo.s32 	%r28, %r27, %r9, %r1;
	shl.b32 	%r29, %r28, 3;
	add.s32 	%r30, %r4, %r29;
	ld.shared.f64 	%fd5, [%r30];
	ld.shared.f64 	%fd6, [%r5];
	add.f64 	%fd7, %fd5, %fd6;
	st.shared.f64 	[%r5], %fd7;
$L__BB3_6:
	bar.sync 	0;
	add.s32 	%r31, %r37, 1;
	setp.gt.u32 	%p4, %r31, 2;
	@%p4 bra 	$L__BB3_4;
$L__BB3_7:
	setp.ne.s32 	%p5, %r2, 0;
	@%p5 bra 	$L__BB3_9;
	cvt.u32.u64 	%r32, %rd1;
	shl.b32 	%r33, %r1, 3;
	add.s32 	%r34, %r4, %r33;
	ld.shared.f64 	%fd8, [%r34];
	add.s32 	%r35, %r3, %r1;
	add.s32 	%r36, %r35, %r32;
	cvta.to.global.u64 	%rd15, %rd4;
	mul.wide.s32 	%rd16, %r36, 8;
	add.s64 	%rd17, %rd15, %rd16;
	st.global.f64 	[%rd17], %fd8;
$L__BB3_9:
	ret;

}


// ===== COMPILED SASS (sm_100) =====

	.target	sm_100

	.elftype	@"ET_EXEC"


//--------------------- .note.nv.tkinfo           --------------------------
	.section	.note.nv.tkinfo,"",@"SHT_NOTE"
	.sectionflags	@"SHF_NOTE_NV_TKINFO"
	.tkinfo
        /*0018*/ 	.word	0x00000002
        /*0030*/ 	.string	""
        /*0030*/ 	.string	"ptxas"
        /*0030*/ 	.string	"Cuda compilation tools, release 13.0, V13.0.88"
        /*0030*/ 	.string	"Build cuda_13.0.r13.0/compiler.36424714_0"
        /*0030*/ 	.string	"-arch sm_100 -m 64 "



//--------------------- .note.nv.cuinfo           --------------------------
	.section	.note.nv.cuinfo,"",@"SHT_NOTE"
	.sectionflags	@"SHF_NOTE_NV_CUINFO"
        /*0018*/ 	.short	0x0002
        /*001a*/ 	.short	0x0064
        /*001c*/ 	.short	0x0082
	.zero		2


//--------------------- .nv.info                  --------------------------
	.section	.nv.info,"",@"SHT_CUDA_INFO"
	.align	4


	//----- nvinfo : EIATTR_REGCOUNT
	.align		4
        /*0000*/ 	.byte	0x04, 0x2f
        /*0002*/ 	.short	(.L_1 - .L_0)
	.align		4
.L_0:
        /*0004*/ 	.word	index@(_Z5POTF2PdiiiS_S_)
        /*0008*/ 	.word	0x00000028


	//----- nvinfo : EIATTR_FRAME_SIZE
	.align		4
.L_1:
        /*000c*/ 	.byte	0x04, 0x11
        /*000e*/ 	.short	(.L_3 - .L_2)
	.align		4
.L_2:
        /*0010*/ 	.word	index@($__internal_2_$__cuda_sm20_dsqrt_rn_f64_mediumpath_v1)
        /*0014*/ 	.word	0x00000000


	//----- nvinfo : EIATTR_FRAME_SIZE
	.align		4
.L_3:
        /*0018*/ 	.byte	0x04, 0x11
        /*001a*/ 	.short	(.L_5 - .L_4)
	.align		4
.L_4:
        /*001c*/ 	.word	index@($__internal_1_$__cuda_sm20_div_rn_f64_full)
        /*0020*/ 	.word	0x00000000


	//----- nvinfo : EIATTR_FRAME_SIZE
	.align		4
.L_5:
        /*0024*/ 	.byte	0x04, 0x11
        /*0026*/ 	.short	(.L_7 - .L_6)
	.align		4
.L_6:
        /*0028*/ 	.word	index@(_Z5POTF2PdiiiS_S_)
        /*002c*/ 	.word	0x00000000


	//----- nvinfo : EIATTR_REGCOUNT
	.align		4
.L_7:
        /*0030*/ 	.byte	0x04, 0x2f
        /*0032*/ 	.short	(.L_9 - .L_8)
	.align		4
.L_8:
        /*0034*/ 	.word	index@(_Z4TRSMPdiii)
        /*0038*/ 	.word	0x00000020


	//----- nvinfo : EIATTR_FRAME_SIZE
	.align		4
.L_9:
        /*003c*/ 	.byte	0x04, 0x11
        /*003e*/ 	.short	(.L_11 - .L_10)
	.align		4
.L_10:
        /*0040*/ 	.word	index@($__internal_0_$__cuda_sm20_div_rn_f64_full)
        /*0044*/ 	.word	0x00000000


	//----- nvinfo : EIATTR_FRAME_SIZE
	.align		4
.L_11:
        /*0048*/ 	.byte	0x04, 0x11
        /*004a*/ 	.short	(.L_13 - .L_12)
	.align		4
.L_12:
        /*004c*/ 	.word	index@(_Z4TRSMPdiii)
        /*0050*/ 	.word	0x00000000


	//----- nvinfo : EIATTR_REGCOUNT
	.align		4
.L_13:
        /*0054*/ 	.byte	0x04, 0x2f
        /*0056*/ 	.short	(.L_15 - .L_14)
	.align		4
.L_14:
        /*0058*/ 	.word	index@(_Z4RKSYPdiii)
        /*005c*/ 	.word	0x00000020


	//----- nvinfo : EIATTR_FRAME_SIZE
	.align		4
.L_15:
        /*0060*/ 	.byte	0x04, 0x11
        /*0062*/ 	.short	(.L_17 - .L_16)
	.align		4
.L_16:
        /*0064*/ 	.word	index@(_Z4RKSYPdiii)
        /*0068*/ 	.word	0x00000000


	//----- nvinfo : EIATTR_REGCOUNT
	.align		4
.L_17:
        /*006c*/ 	.byte	0x04, 0x2f
        /*006e*/ 	.short	(.L_19 - .L_18)
	.align		4
.L_18:
        /*0070*/ 	.word	index@(_Z12InitCheckSumPdS_S_ii)
        /*0074*/ 	.word	0x00000014


	//----- nvinfo : EIATTR_FRAME_SIZE
	.align		4
.L_19:
        /*0078*/ 	.byte	0x04, 0x11
        /*007a*/ 	.short	(.L_21 - .L_20)
	.align		4
.L_20:
        /*007c*/ 	.word	index@(_Z12InitCheckSumPdS_S_ii)
        /*0080*/ 	.word	0x00000000


	//----- nvinfo : EIATTR_MIN_STACK_SIZE
	.align		4
.L_21:
        /*0084*/ 	.byte	0x04, 0x12
        /*0086*/ 	.short	(.L_23 - .L_22)
	.align		4
.L_22:
        /*0088*/ 	.word	index@(_Z12InitCheckSumPdS_S_ii)
        /*008c*/ 	.word	0x00000000


	//----- nvinfo : EIATTR_MIN_STACK_SIZE
	.align		4
.L_23:
        /*0090*/ 	.byte	0x04, 0x12
        /*0092*/ 	.short	(.L_25 - .L_24)
	.align		4
.L_24:
        /*0094*/ 	.word	index@(_Z4RKSYPdiii)
        /*0098*/ 	.word	0x00000000


	//----- nvinfo : EIATTR_MIN_STACK_SIZE
	.align		4
.L_25:
        /*009c*/ 	.byte	0x04, 0x12
        /*009e*/ 	.short	(.L_27 - .L_26)
	.align		4
.L_26:
        /*00a0*/ 	.word	index@(_Z4TRSMPdiii)
        /*00a4*/ 	.word	0x00000000


	//----- nvinfo : EIATTR_MIN_STACK_SIZE
	.align		4
.L_27:
        /*00a8*/ 	.byte	0x04, 0x12
        /*00aa*/ 	.short	(.L_29 - .L_28)
	.align		4
.L_28:
        /*00ac*/ 	.word	index@(_Z5POTF2PdiiiS_S_)
        /*00b0*/ 	.word	0x00000000
.L_29:


//--------------------- .nv.compat                --------------------------
	.section	.nv.compat,"",@"SHT_CUDA_COMPAT_INFO"
	.align	4
        /*0000*/ 	.byte	0x02, 0x09, 0x00, 0x00, 0x02, 0x02, 0x01, 0x00, 0x02, 0x05, 0x05, 0x00, 0x03, 0x07, 0x01, 0x01
        /*0010*/ 	.byte	0x02, 0x03, 0x00, 0x00, 0x02, 0x06, 0x01, 0x00, 0x04, 0x0b, 0x08, 0x00, 0x01, 0x00, 0x00, 0x00
        /*0020*/ 	.byte	0x00, 0x00, 0x00, 0x00


//--------------------- .nv.info._Z12InitCheckSumPdS_S_ii --------------------------
	.section	.nv.info._Z12InitCheckSumPdS_S_ii,"",@"SHT_CUDA_INFO"
	.sectionflags	@""
	.align	4


	//----- nvinfo : EIATTR_CUDA_API_VERSION
	.align		4
        /*0000*/ 	.byte	0x04, 0x37
        /*0002*/ 	.short	(.L_31 - .L_30)
.L_30:
        /*0004*/ 	.word	0x00000082


	//----- nvinfo : EIATTR_KPARAM_INFO
	.align		4
.L_31:
        /*0008*/ 	.byte	0x04, 0x17
        /*000a*/ 	.short	(.L_33 - .L_32)
.L_32:
        /*000c*/ 	.word	0x00000000
        /*0010*/ 	.short	0x0004
        /*0012*/ 	.short	0x001c
        /*0014*/ 	.byte	0x00, 0xf0, 0x11, 0x00


	//----- nvinfo : EIATTR_KPARAM_INFO
	.align		4
.L_33:
        /*0018*/ 	.byte	0x04, 0x17
        /*001a*/ 	.short	(.L_35 - .L_34)
.L_34:
        /*001c*/ 	.word	0x00000000
        /*0020*/ 	.short	0x0003
        /*0022*/ 	.short	0x0018
        /*0024*/ 	.byte	0x00, 0xf0, 0x11, 0x00


	//----- nvinfo : EIATTR_KPARAM_INFO
	.align		4
.L_35:
        /*0028*/ 	.byte	0x04, 0x17
        /*002a*/ 	.short	(.L_37 - .L_36)
.L_36:
        /*002c*/ 	.word	0x00000000
        /*0030*/ 	.short	0x0002
        /*0032*/ 	.short	0x0010
        /*0034*/ 	.byte	0x00, 0xf5, 0x21, 0x00


	//----- nvinfo : EIATTR_KPARAM_INFO
	.align		4
.L_37:
        /*0038*/ 	.byte	0x04, 0x17
        /*003a*/ 	.short	(.L_39 - .L_38)
.L_38:
        /*003c*/ 	.word	0x00000000
        /*0040*/ 	.short	0x0001
        /*0042*/ 	.short	0x0008
        /*0044*/ 	.byte	0x00, 0xf5, 0x21, 0x00


	//----- nvinfo : EIATTR_KPARAM_INFO
	.align		4
.L_39:
        /*0048*/ 	.byte	0x04, 0x17
        /*004a*/ 	.short	(.L_41 - .L_40)
.L_40:
        /*004c*/ 	.word	0x00000000
        /*0050*/ 	.short	0x0000
        /*0052*/ 	.short	0x0000
        /*0054*/ 	.byte	0x00, 0xf5, 0x21, 0x00


	//----- nvinfo : EIATTR_SPARSE_MMA_MASK
	.align		4
.L_41:
        /*0058*/ 	.byte	0x03, 0x50
        /*005a*/ 	.short	0x0000


	//----- nvinfo : EIATTR_MAXREG_COUNT
	.align		4
        /*005c*/ 	.byte	0x03, 0x1b
        /*005e*/ 	.short	0x00ff


	//----- nvinfo : EIATTR_NUM_BARRIERS
	.align		4
        /*0060*/ 	.byte	0x02, 0x4c
        /*0062*/ 	.byte	0x01
	.zero		1


	//----- nvinfo : EIATTR_MERCURY_ISA_VERSION
	.align		4
        /*0064*/ 	.byte	0x03, 0x5f
        /*0066*/ 	.short	0x0101


	//----- nvinfo : EIATTR_VRC_CTA_INIT_COUNT
	.align		4
        /*0068*/ 	.byte	0x02, 0x4a
	.zero		1
	.zero		1


	//----- nvinfo : EIATTR_EXIT_INSTR_OFFSETS
	.align		4
        /*006c*/ 	.byte	0x04, 0x1c
        /*006e*/ 	.short	(.L_43 - .L_42)


	//   ....[0]....
.L_42:
        /*0070*/ 	.word	0x000003a0


	//   ....[1]....
        /*0074*/ 	.word	0x00000410


	//----- nvinfo : EIATTR_CBANK_PARAM_SIZE
	.align		4
.L_43:
        /*0078*/ 	.byte	0x03, 0x19
        /*007a*/ 	.short	0x0020


	//----- nvinfo : EIATTR_PARAM_CBANK
	.align		4
        /*007c*/ 	.byte	0x04, 0x0a
        /*007e*/ 	.short	(.L_45 - .L_44)
	.align		4
.L_44:
        /*0080*/ 	.word	index@(.nv.constant0._Z12InitCheckSumPdS_S_ii)
        /*0084*/ 	.short	0x0380
        /*0086*/ 	.short	0x0020


	//----- nvinfo : EIATTR_SW_WAR
	.align		4
.L_45:
        /*0088*/ 	.byte	0x04, 0x36
        /*008a*/ 	.short	(.L_47 - .L_46)
.L_46:
        /*008c*/ 	.word	0x00000008
.L_47:


//--------------------- .nv.info._Z4RKSYPdiii     --------------------------
	.section	.nv.info._Z4RKSYPdiii,"",@"SHT_CUDA_INFO"
	.sectionflags	@""
	.align	4


	//----- nvinfo : EIATTR_CUDA_API_VERSION
	.align		4
        /*0000*/ 	.byte	0x04, 0x37
        /*0002*/ 	.short	(.L_49 - .L_48)
.L_48:
        /*0004*/ 	.word	0x00000082


	//----- nvinfo : EIATTR_KPARAM_INFO
	.align		4
.L_49:
        /*0008*/ 	.byte	0x04, 0x17
        /*000a*/ 	.short	(.L_51 - .L_50)
.L_50:
        /*000c*/ 	.word	0x00000000
        /*0010*/ 	.short	0x0003
        /*0012*/ 	.short	0x0010
        /*0014*/ 	.byte	0x00, 0xf0, 0x11, 0x00


	//----- nvinfo : EIATTR_KPARAM_INFO
	.align		4
.L_51:
        /*0018*/ 	.byte	0x04, 0x17
        /*001a*/ 	.short	(.L_53 - .L_52)
.L_52:
        /*001c*/ 	.word	0x00000000
        /*0020*/ 	.short	0x0002
        /*0022*/ 	.short	0x000c
        /*0024*/ 	.byte	0x00, 0xf0, 0x11, 0x00


	//----- nvinfo : EIATTR_KPARAM_INFO
	.align		4
.L_53:
        /*0028*/ 	.byte	0x04, 0x17
        /*002a*/ 	.short	(.L_55 - .L_54)
.L_54:
        /*002c*/ 	.word	0x00000000
        /*0030*/ 	.short	0x0001
        /*0032*/ 	.short	0x0008
        /*0034*/ 	.byte	0x00, 0xf0, 0x11, 0x00


	//----- nvinfo : EIATTR_KPARAM_INFO
	.align		4
.L_55:
        /*0038*/ 	.byte	0x04, 0x17
        /*003a*/ 	.short	(.L_57 - .L_56)
.L_56:
        /*003c*/ 	.word	0x00000000
        /*0040*/ 	.short	0x0000
        /*0042*/ 	.short	0x0000
        /*0044*/ 	.byte	0x00, 0xf5, 0x21, 0x00


	//----- nvinfo : EIATTR_SPARSE_MMA_MASK
	.align		4
.L_57:
        /*0048*/ 	.byte	0x03, 0x50
        /*004a*/ 	.short	0x0000


	//----- nvinfo : EIATTR_MAXREG_COUNT
	.align		4
        /*004c*/ 	.byte	0x03, 0x1b
        /*004e*/ 	.short	0x00ff


	//----- nvinfo : EIATTR_NUM_BARRIERS
	.align		4
        /*0050*/ 	.byte	0x02, 0x4c
        /*0052*/ 	.byte	0x01
	.zero		1


	//----- nvinfo : EIATTR_MERCURY_ISA_VERSION
	.align		4
        /*0054*/ 	.byte	0x03, 0x5f
        /*0056*/ 	.short	0x0101


	//----- nvinfo : EIATTR_VRC_CTA_INIT_COUNT
	.align		4
        /*0058*/ 	.byte	0x02, 0x4a
	.zero		1
	.zero		1


	//----- nvinfo : EIATTR_EXIT_INSTR_OFFSETS
	.align		4
        /*005c*/ 	.byte	0x04, 0x1c
        /*005e*/ 	.short	(.L_59 - .L_58)


	//   ....[0]....
.L_58:
        /*0060*/ 	.word	0x000000e0


	//   ....[1]....
        /*0064*/ 	.word	0x00000d00


	//----- nvinfo : EIATTR_CRS_STACK_SIZE
	.align		4
.L_59:
        /*0068*/ 	.byte	0x04, 0x1e
        /*006a*/ 	.short	(.L_61 - .L_60)
.L_60:
        /*006c*/ 	.word	0x00000000


	//----- nvinfo : EIATTR_CBANK_PARAM_SIZE
	.align		4
.L_61:
        /*0070*/ 	.byte	0x03, 0x19
        /*0072*/ 	.short	0x0014


	//----- nvinfo : EIATTR_PARAM_CBANK
	.align		4
        /*0074*/ 	.byte	0x04, 0x0a
        /*0076*/ 	.short	(.L_63 - .L_62)
	.align		4
.L_62:
        /*0078*/ 	.word	index@(.nv.constant0._Z4RKSYPdiii)
        /*007c*/ 	.short	0x0380
        /*007e*/ 	.short	0x0014


	//----- nvinfo : EIATTR_SW_WAR
	.align		4
.L_63:
        /*0080*/ 	.byte	0x04, 0x36
        /*0082*/ 	.short	(.L_65 - .L_64)
.L_64:
        /*0084*/ 	.word	0x00000008
.L_65:


//--------------------- .nv.info._Z4TRSMPdiii     --------------------------
	.section	.nv.info._Z4TRSMPdiii,"",@"SHT_CUDA_INFO"
	.sectionflags	@""
	.align	4


	//----- nvinfo : EIATTR_CUDA_API_VERSION
	.align		4
        /*0000*/ 	.byte	0x04, 0x37
        /*0002*/ 	.short	(.L_67 - .L_66)
.L_66:
        /*0004*/ 	.word	0x00000082


	//----- nvinfo : EIATTR_KPARAM_INFO
	.align		4
.L_67:
        /*0008*/ 	.byte	0x04, 0x17
        /*000a*/ 	.short	(.L_69 - .L_68)
.L_68:
        /*000c*/ 	.word	0x00000000
        /*0010*/ 	.short	0x0003
        /*0012*/ 	.short	0x0010
        /*0014*/ 	.byte	0x00, 0xf0, 0x11, 0x00


	//----- nvinfo : EIATTR_KPARAM_INFO
	.align		4
.L_69:
        /*0018*/ 	.byte	0x04, 0x17
        /*001a*/ 	.short	(.L_71 - .L_70)
.L_70:
        /*001c*/ 	.word	0x00000000
        /*0020*/ 	.short	0x0002
        /*0022*/ 	.short	0x000c
        /*0024*/ 	.byte	0x00, 0xf0, 0x11, 0x00


	//----- nvinfo : EIATTR_KPARAM_INFO
	.align		4
.L_71:
        /*0028*/ 	.byte	0x04, 0x17
        /*002a*/ 	.short	(.L_73 - .L_72)
.L_72:
        /*002c*/ 	.word	0x00000000
        /*0030*/ 	.short	0x0001
        /*0032*/ 	.short	0x0008
        /*0034*/ 	.byte	0x00, 0xf0, 0x11, 0x00


	//----- nvinfo : EIATTR_KPARAM_INFO
	.align		4
.L_73:
        /*0038*/ 	.byte	0x04, 0x17
        /*003a*/ 	.short	(.L_75 - .L_74)
.L_74:
        /*003c*/ 	.word	0x00000000
        /*0040*/ 	.short	0x0000
        /*0042*/ 	.short	0x0000
        /*0044*/ 	.byte	0x00, 0xf5, 0x21, 0x00


	//----- nvinfo : EIATTR_SPARSE_MMA_MASK
	.align		4
.L_75:
        /*0048*/ 	.byte	0x03, 0x50
        /*004a*/ 	.short	0x0000


	//----- nvinfo : EIATTR_MAXREG_COUNT
	.align		4
        /*004c*/ 	.byte	0x03, 0x1b
        /*004e*/ 	.short	0x00ff


	//----- nvinfo : EIATTR_NUM_BARRIERS
	.align		4
        /*0050*/ 	.byte	0x02, 0x4c
        /*0052*/ 	.byte	0x01
	.zero		1


	//----- nvinfo : EIATTR_MERCURY_ISA_VERSION
	.align		4
        /*0054*/ 	.byte	0x03, 0x5f
        /*0056*/ 	.short	0x0101


	//----- nvinfo : EIATTR_VRC_CTA_INIT_COUNT
	.align		4
        /*0058*/ 	.byte	0x02, 0x4a
	.zero		1
	.zero		1


	//----- nvinfo : EIATTR_EXIT_INSTR_OFFSETS
	.align		4
        /*005c*/ 	.byte	0x04, 0x1c
        /*005e*/ 	.short	(.L_77 - .L_76)


	//   ....[0]....
.L_76:
        /*0060*/ 	.word	0x00000f60


	//   ....[1]....
        /*0064*/ 	.word	0x00001d80


	//----- nvinfo : EIATTR_CRS_STACK_SIZE
	.align		4
.L_77:
        /*0068*/ 	.byte	0x04, 0x1e
        /*006a*/ 	.short	(.L_79 - .L_78)
.L_78:
        /*006c*/ 	.word	0x00000000


	//----- nvinfo : EIATTR_CBANK_PARAM_SIZE
	.align		4
.L_79:
        /*0070*/ 	.byte	0x03, 0x19
        /*0072*/ 	.short	0x0014


	//----- nvinfo : EIATTR_PARAM_CBANK
	.align		4
        /*0074*/ 	.byte	0x04, 0x0a
        /*0076*/ 	.short	(.L_81 - .L_80)
	.align		4
.L_80:
        /*0078*/ 	.word	index@(.nv.constant0._Z4TRSMPdiii)
        /*007c*/ 	.short	0x0380
        /*007e*/ 	.short	0x0014


	//----- nvinfo : EIATTR_SW_WAR
	.align		4
.L_81:
        /*0080*/ 	.byte	0x04, 0x36
        /*0082*/ 	.short	(.L_83 - .L_82)
.L_82:
        /*0084*/ 	.word	0x00000008
.L_83:


//--------------------- .nv.info._Z5POTF2PdiiiS_S_ --------------------------
	.section	.nv.info._Z5POTF2PdiiiS_S_,"",@"SHT_CUDA_INFO"
	.sectionflags	@""
	.align	4


	//----- nvinfo : EIATTR_CUDA_API_VERSION
	.align		4
        /*0000*/ 	.byte	0x04, 0x37
        /*0002*/ 	.short	(.L_85 - .L_84)
.L_84:
        /*0004*/ 	.word	0x00000082


	//----- nvinfo : EIATTR_KPARAM_INFO
	.align		4
.L_85:
        /*0008*/ 	.byte	0x04, 0x17
        /*000a*/ 	.short	(.L_87 - .L_86)
.L_86:
        /*000c*/ 	.word	0x00000000
        /*0010*/ 	.short	0x0005
        /*0012*/ 	.short	0x0020
        /*0014*/ 	.byte	0x00, 0xf5, 0x21, 0x00


	//----- nvinfo : EIATTR_KPARAM_INFO
	.align		4
.L_87:
        /*0018*/ 	.byte	0x04, 0x17
        /*001a*/ 	.short	(.L_89 - .L_88)
.L_88:
        /*001c*/ 	.word	0x00000000
        /*0020*/ 	.short	0x0004
        /*0022*/ 	.short	0x0018
        /*0024*/ 	.byte	0x00, 0xf5, 0x21, 0x00


	//----- nvinfo : EIATTR_KPARAM_INFO
	.align		4
.L_89:
        /*0028*/ 	.byte	0x04, 0x17
        /*002a*/ 	.short	(.L_91 - .L_90)
.L_90:
        /*002c*/ 	.word	0x00000000
        /*0030*/ 	.short	0x0003
        /*0032*/ 	.short	0x0010
        /*0034*/ 	.byte	0x00, 0xf0, 0x11, 0x00


	//----- nvinfo : EIATTR_KPARAM_INFO
	.align		4
.L_91:
        /*0038*/ 	.byte	0x04, 0x17
        /*003a*/ 	.short	(.L_93 - .L_92)
.L_92:
        /*003c*/ 	.word	0x00000000
        /*0040*/ 	.short	0x0002
        /*0042*/ 	.short	0x000c
        /*0044*/ 	.byte	0x00, 0xf0, 0x11, 0x00


	//----- nvinfo : EIATTR_KPARAM_INFO
	.align		4
.L_93:
        /*0048*/ 	.byte	0x04, 0x17
        /*004a*/ 	.short	(.L_95 - .L_94)
.L_94:
        /*004c*/ 	.word	0x00000000
        /*0050*/ 	.short	0x0001
        /*0052*/ 	.short	0x0008
        /*0054*/ 	.byte	0x00, 0xf0, 0x11, 0x00


	//----- nvinfo : EIATTR_KPARAM_INFO
	.align		4
.L_95:
        /*0058*/ 	.byte	0x04, 0x17
        /*005a*/ 	.short	(.L_97 - .L_96)
.L_96:
        /*005c*/ 	.word	0x00000000
        /*0060*/ 	.short	0x0000
        /*0062*/ 	.short	0x0000
        /*0064*/ 	.byte	0x00, 0xf5, 0x21, 0x00


	//----- nvinfo : EIATTR_SPARSE_MMA_MASK
	.align		4
.L_97:
        /*0068*/ 	.byte	0x03, 0x50
        /*006a*/ 	.short	0x0000


	//----- nvinfo : EIATTR_MAXREG_COUNT
	.align		4
        /*006c*/ 	.byte	0x03, 0x1b
        /*006e*/ 	.short	0x00ff


	//----- nvinfo : EIATTR_NUM_BARRIERS
	.align		4
        /*0070*/ 	.byte	0x02, 0x4c
        /*0072*/ 	.byte	0x01
	.zero		1


	//----- nvinfo : EIATTR_MERCURY_ISA_VERSION
	.align		4
        /*0074*/ 	.byte	0x03, 0x5f
        /*0076*/ 	.short	0x0101


	//----- nvinfo : EIATTR_VRC_CTA_INIT_COUNT
	.align		4
        /*0078*/ 	.byte	0x02, 0x4a
	.zero		1
	.zero		1


	//----- nvinfo : EIATTR_EXIT_INSTR_OFFSETS
	.align		4
        /*007c*/ 	.byte	0x04, 0x1c
        /*007e*/ 	.short	(.L_99 - .L_98)


	//   ....[0]....
.L_98:
        /*0080*/ 	.word	0x00003550


	//----- nvinfo : EIATTR_CRS_STACK_SIZE
	.align		4
.L_99:
        /*0084*/ 	.byte	0x04, 0x1e
        /*0086*/ 	.short	(.L_101 - .L_100)
.L_100:
        /*0088*/ 	.word	0x00000000


	//----- nvinfo : EIATTR_CBANK_PARAM_SIZE
	.align		4
.L_101:
        /*008c*/ 	.byte	0x03, 0x19
        /*008e*/ 	.short	0x0028


	//----- nvinfo : EIATTR_PARAM_CBANK
	.align		4
        /*0090*/ 	.byte	0x04, 0x0a
        /*0092*/ 	.short	(.L_103 - .L_102)
	.align		4
.L_102:
        /*0094*/ 	.word	index@(.nv.constant0._Z5POTF2PdiiiS_S_)
        /*0098*/ 	.short	0x0380
        /*009a*/ 	.short	0x0028


	//----- nvinfo : EIATTR_SW_WAR
	.align		4
.L_103:
        /*009c*/ 	.byte	0x04, 0x36
        /*009e*/ 	.short	(.L_105 - .L_104)
.L_104:
        /*00a0*/ 	.word	0x00000008
.L_105:


//--------------------- .nv.callgraph             --------------------------
	.section	.nv.callgraph,"",@"SHT_CUDA_CALLGRAPH"
	.align	4
	.sectionentsize	8
	.align		4
        /*0000*/ 	.word	0x00000000
	.align		4
        /*0004*/ 	.word	0xffffffff
	.align		4
        /*0008*/ 	.word	0x00000000
	.align		4
        /*000c*/ 	.word	0xfffffffe
	.align		4
        /*0010*/ 	.word	0x00000000
	.align		4
        /*0014*/ 	.word	0xfffffffd
	.align		4
        /*0018*/ 	.word	0x00000000
	.align		4
        /*001c*/ 	.word	0xfffffffc


//--------------------- .text._Z12InitCheckSumPdS_S_ii --------------------------
	.section	.text._Z12InitCheckSumPdS_S_ii,"ax",@progbits
	.align	128
        .global         _Z12InitCheckSumPdS_S_ii
        .type           _Z12InitCheckSumPdS_S_ii,@function
        .size           _Z12InitCheckSumPdS_S_ii,(.L_x_103 - _Z12InitCheckSumPdS_S_ii)
        .other          _Z12InitCheckSumPdS_S_ii,@"STO_CUDA_ENTRY STV_DEFAULT"
_Z12InitCheckSumPdS_S_ii:
.text._Z12InitCheckSumPdS_S_ii:
[----:B------:R-:W-:Y:S01]  /*0000*/  LDC R1, c[0x0][0x37c] ;  /* 0x0000df00ff017b82 */ /* 0x000fe20000000800 */
[----:B------:R-:W0:Y:S01]  /*0010*/  S2R R3, SR_TID.Y ;  /* 0x0000000000037919 */ /* 0x000e220000002200 */
[----:B------:R-:W1:Y:S06]  /*0020*/  LDCU.64 UR6, c[0x0][0x358] ;  /* 0x00006b00ff0677ac */ /* 0x000e6c0008000a00 */
[----:B------:R-:W2:Y:S01]  /*0030*/  S2UR UR5, SR_CTAID.Y ;  /* 0x00000000000579c3 */ /* 0x000ea20000002600 */
[----:B------:R-:W3:Y:S01]  /*0040*/  S2R R0, SR_TID.X ;  /* 0x0000000000007919 */ /* 0x000ee20000002100 */
[----:B------:R-:W4:Y:S06]  /*0050*/  LDCU.64 UR8, c[0x0][0x380] ;  /* 0x00007000ff0877ac */ /* 0x000f2c0008000a00 */
[----:B------:R-:W2:Y:S08]  /*0060*/  LDC.64 R6, c[0x0][0x398] ;  /* 0x0000e600ff067b82 */ /* 0x000eb00000000a00 */
[----:B------:R-:W5:Y:S01]  /*0070*/  S2UR UR4, SR_CTAID.X ;  /* 0x00000000000479c3 */ /* 0x000f620000002500 */
[----:B0-----:R-:W-:-:S13]  /*0080*/  ISETP.NE.AND P0, PT, R3, RZ, PT ;  /* 0x000000ff0300720c */ /* 0x001fda0003f05270 */
[----:B------:R-:W3:Y:S01]  /*0090*/  @!P0 LDC.64 R10, c[0x0][0x388] ;  /* 0x0000e200ff0a8b82 */ /* 0x000ee20000000a00 */
[----:B--2---:R-:W-:Y:S02]  /*00a0*/  IMAD R2, R6, UR5, RZ ;  /* 0x0000000506027c24 */ /* 0x004fe4000f8e02ff */
[----:B---3--:R-:W-:-:S06]  /*00b0*/  @!P0 IMAD.WIDE.U32 R10, R0, 0x8, R10 ;  /* 0x00000008000a8825 */ /* 0x008fcc00078e000a */
[----:B-1----:R-:W2:Y:S01]  /*00c0*/  @!P0 LDG.E.64 R10, desc[UR6][R10.64] ;  /* 0x000000060a0a8981 */ /* 0x002ea2000c1e1b00 */
[----:B------:R-:W-:Y:S02]  /*00d0*/  IMAD R6, R3, R6, R0 ;  /* 0x0000000603067224 */ /* 0x000fe400078e0200 */
[----:B-----5:R-:W-:Y:S02]  /*00e0*/  IMAD R5, R7, UR4, RZ ;  /* 0x0000000407057c24 */ /* 0x020fe4000f8e02ff */
[----:B------:R-:W-:Y:S01]  /*00f0*/  IMAD R4, R2, R7, RZ ;  /* 0x0000000702047224 */ /* 0x000fe200078e02ff */
[----:B------:R-:W-:Y:S02]  /*0100*/  SHF.R.S32.HI R9, RZ, 0x1f, R6 ;  /* 0x0000001fff097819 */ /* 0x000fe40000011406 */
[--C-:B------:R-:W-:Y:S02]  /*0110*/  SHF.R.S32.HI R8, RZ, 0x1f, R5.reuse ;  /* 0x0000001fff087819 */ /* 0x100fe40000011405 */
[----:B------:R-:W-:-:S02]  /*0120*/  IADD3 R6, P1, P2, R4, R6, R5 ;  /* 0x0000000604067210 */ /* 0x000fc40007a3e005 */
[----:B------:R-:W-:-:S04]  /*0130*/  SHF.R.S32.HI R4, RZ, 0x1f, R4 ;  /* 0x0000001fff047819 */ /* 0x000fc80000011404 */
[----:B------:R-:W-:Y:S02]  /*0140*/  IADD3.X R9, PT, PT, R4, R9, R8, P1, P2 ;  /* 0x0000000904097210 */ /* 0x000fe40000fe4408 */
[----:B----4-:R-:W-:-:S04]  /*0150*/  LEA R8, P1, R6, UR8, 0x3 ;  /* 0x0000000806087c11 */ /* 0x010fc8000f8218ff */
[----:B------:R-:W-:-:S06]  /*0160*/  LEA.HI.X R9, R6, UR9, R9, 0x3, P1 ;  /* 0x0000000906097c11 */ /* 0x000fcc00088f1c09 */
[----:B------:R-:W3:Y:S01]  /*0170*/  LDG.E.64 R8, desc[UR6][R8.64] ;  /* 0x0000000608087981 */ /* 0x000ee2000c1e1b00 */
[----:B------:R-:W-:Y:S01]  /*0180*/  MOV R4, 0x400 ;  /* 0x0000040000047802 */ /* 0x000fe20000000f00 */
[----:B------:R-:W-:Y:S01]  /*0190*/  VIADD R14, R7, 0x1 ;  /* 0x00000001070e7836 */ /* 0x000fe20000000000 */
[C---:B------:R-:W-:Y:S01]  /*01a0*/  ISETP.NE.AND P1, PT, R3.reuse, RZ, PT ;  /* 0x000000ff0300720c */ /* 0x040fe20003f25270 */
[----:B------:R-:W0:Y:S01]  /*01b0*/  S2R R13, SR_CgaCtaId ;  /* 0x00000000000d7919 */ /* 0x000e220000008800 */
[----:B------:R-:W-:Y:S01]  /*01c0*/  IMAD R6, R3, R7, R0 ;  /* 0x0000000703067224 */ /* 0x000fe200078e0200 */
[----:B0-----:R-:W-:-:S05]  /*01d0*/  LEA R4, R13, R4, 0x18 ;  /* 0x000000040d047211 */ /* 0x001fca00078ec0ff */
[--C-:B------:R-:W-:Y:S02]  /*01e0*/  @!P0 IMAD R15, R0, 0x8, R4.reuse ;  /* 0x00000008000f8824 */ /* 0x100fe400078e0204 */
[--C-:B------:R-:W-:Y:S02]  /*01f0*/  IMAD R12, R3, 0x8, R4.reuse ;  /* 0x00000008030c7824 */ /* 0x100fe400078e0204 */
[----:B------:R-:W-:Y:S01]  /*0200*/  IMAD R17, R7, 0x8, R4 ;  /* 0x0000000807117824 */ /* 0x000fe200078e0204 */
[----:B--2---:R-:W-:Y:S01]  /*0210*/  @!P0 STS.64 [R15], R10 ;  /* 0x0000000a0f008388 */ /* 0x004fe20000000a00 */
[----:B------:R-:W-:-:S03]  /*0220*/  ISETP.GE.U32.AND P0, PT, R14, 0x3, PT ;  /* 0x000000030e00780c */ /* 0x000fc60003f06070 */
[----:B------:R-:W3:Y:S02]  /*0230*/  LDS.64 R12, [R12] ;  /* 0x000000000c0c7984 */ /* 0x000ee40000000a00 */
[----:B---3--:R-:W-:Y:S01]  /*0240*/  DMUL R8, R8, R12 ;  /* 0x0000000c08087228 */ /* 0x008fe20000000000 */
[----:B------:R-:W-:-:S06]  /*0250*/  LEA R13, R6, R17, 0x3 ;  /* 0x00000011060d7211 */ /* 0x000fcc00078e18ff */
[----:B------:R0:W-:Y:S01]  /*0260*/  STS.64 [R13], R8 ;  /* 0x000000080d007388 */ /* 0x0001e20000000a00 */
[----:B------:R-:W-:Y:S06]  /*0270*/  BAR.SYNC.DEFER_BLOCKING 0x0 ;  /* 0x0000000000007b1d */ /* 0x000fec0000010000 */
[----:B------:R-:W-:Y:S05]  /*0280*/  @!P0 BRA `(.L_x_0) ;  /* 0x0000000000448947 */ /* 0x000fea0003800000 */
[----:B------:R-:W1:Y:S01]  /*0290*/  LDCU UR4, c[0x0][0x39c] ;  /* 0x00007380ff0477ac */ /* 0x000e620008000800 */
[----:B------:R-:W-:Y:S01]  /*02a0*/  NOP ;  /* 0x0000000000007918 */ /* 0x000fe20000000000 */
.L_x_1:
[----:B-1----:R-:W-:-:S04]  /*02b0*/  ULEA.HI UR4, UR4, UR4, URZ, 0x1 ;  /* 0x0000000404047291 */ /* 0x002fc8000f8f08ff */
[----:B------:R-:W-:-:S04]  /*02c0*/  USHF.R.S32.HI UR4, URZ, 0x1, UR4 ;  /* 0x00000001ff047899 */ /* 0x000fc80008011404 */
[----:B------:R-:W-:Y:S02]  /*02d0*/  UIADD3 UR5, UPT, UPT, UR4, 0x1, URZ ;  /* 0x0000000104057890 */ /* 0x000fe4000fffe0ff */
[----:B------:R-:W-:Y:S02]  /*02e0*/  ISETP.GE.AND P0, PT, R3, UR4, PT ;  /* 0x0000000403007c0c */ /* 0x000fe4000bf06270 */
[----:B------:R-:W-:-:S11]  /*02f0*/  UISETP.GT.U32.AND UP0, UPT, UR5, 0x2, UPT ;  /* 0x000000020500788c */ /* 0x000fd6000bf04070 */
[----:B------:R-:W1:Y:S01]  /*0300*/  @!P0 LDC R4, c[0x0][0x39c] ;  /* 0x0000e700ff048b82 */ /* 0x000e620000000800 */
[----:B--2---:R-:W-:Y:S01]  /*0310*/  @!P0 VIADD R7, R3, UR4 ;  /* 0x0000000403078c36 */ /* 0x004fe20008000000 */
[----:B0-----:R-:W-:Y:S03]  /*0320*/  @!P0 LDS.64 R8, [R13] ;  /* 0x000000000d088984 */ /* 0x001fe60000000a00 */
[----:B-1----:R-:W-:-:S04]  /*0330*/  @!P0 IMAD R4, R7, R4, R0 ;  /* 0x0000000407048224 */ /* 0x002fc800078e0200 */
[----:B------:R-:W-:-:S05]  /*0340*/  @!P0 IMAD R4, R4, 0x8, R17 ;  /* 0x0000000804048824 */ /* 0x000fca00078e0211 */
[----:B------:R-:W0:Y:S02]  /*0350*/  @!P0 LDS.64 R6, [R4] ;  /* 0x0000000004068984 */ /* 0x000e240000000a00 */
[----:B0-----:R-:W-:-:S07]  /*0360*/  @!P0 DADD R6, R6, R8 ;  /* 0x0000000006068229 */ /* 0x001fce0000000008 */
[----:B------:R2:W-:Y:S01]  /*0370*/  @!P0 STS.64 [R13], R6 ;  /* 0x000000060d008388 */ /* 0x0005e20000000a00 */
[----:B------:R-:W-:Y:S06]  /*0380*/  BAR.SYNC.DEFER_BLOCKING 0x0 ;  /* 0x0000000000007b1d */ /* 0x000fec0000010000 */
[----:B------:R-:W-:Y:S05]  /*0390*/  BRA.U UP0, `(.L_x_1) ;  /* 0xfffffffd00c47547 */ /* 0x000fea000b83ffff */
.L_x_0:
[----:B------:R-:W-:Y:S05]  /*03a0*/  @P1 EXIT ;  /* 0x000000000000194d */ /* 0x000fea0003800000 */
[----:B--2---:R-:W-:Y:S01]  /*03b0*/  LEA R6, R0, R17, 0x3 ;  /* 0x0000001100067211 */ /* 0x004fe200078e18ff */
[----:B0-----:R-:W0:Y:S01]  /*03c0*/  LDC.64 R8, c[0x0][0x390] ;  /* 0x0000e400ff087b82 */ /* 0x001e220000000a00 */
[----:B------:R-:W-:-:S04]  /*03d0*/  IADD3 R3, PT, PT, R5, R2, R0 ;  /* 0x0000000205037210 */ /* 0x000fc80007ffe000 */
[----:B------:R-:W1:Y:S01]  /*03e0*/  LDS.64 R6, [R6] ;  /* 0x0000000006067984 */ /* 0x000e620000000a00 */
[----:B0-----:R-:W-:-:S05]  /*03f0*/  IMAD.WIDE R2, R3, 0x8, R8 ;  /* 0x0000000803027825 */ /* 0x001fca00078e0208 */
[----:B-1----:R-:W-:Y:S01]  /*0400*/  STG.E.64 desc[UR6][R2.64], R6 ;  /* 0x0000000602007986 */ /* 0x002fe2000c101b06 */
[----:B------:R-:W-:Y:S05]  /*0410*/  EXIT ;  /* 0x000000000000794d */ /* 0x000fea0003800000 */
.L_x_2:
[----:B------:R-:W-:-:S00]  /*0420*/  BRA `(.L_x_2) ;  /* 0xfffffffc00fc7947 */ /* 0x000fc0000383ffff */
[----:B------:R-:W-:-:S00]  /*0430*/  NOP ;  /* 0x0000000000007918 */ /* 0x000fc00000000000 */
        /* <DEDUP_REMOVED lines=12> */
.L_x_103:


//--------------------- .text._Z4RKSYPdiii        --------------------------
	.section	.text._Z4RKSYPdiii,"ax",@progbits
	.align	128
        .global         _Z4RKSYPdiii
        .type           _Z4RKSYPdiii,@function
        .size           _Z4RKSYPdiii,(.L_x_104 - _Z4RKSYPdiii)
        .other          _Z4RKSYPdiii,@"STO_CUDA_ENTRY STV_DEFAULT"
_Z4RKSYPdiii:
.text._Z4RKSYPdiii:
[----:B------:R-:W-:Y:S01]  /*0000*/  LDC R1, c[0x0][0x37c] ;  /* 0x0000df00ff017b82 */ /* 0x000fe20000000800 */
[----:B------:R-:W0:Y:S01]  /*0010*/  S2R R2, SR_TID.Y ;  /* 0x0000000000027919 */ /* 0x000e220000002200 */
[----:B------:R-:W1:Y:S06]  /*0020*/  LDCU UR6, c[0x0][0x360] ;  /* 0x00006c00ff0677ac */ /* 0x000e6c0008000800 */
[----:B------:R-:W2:Y:S01]  /*0030*/  LDC R5, c[0x0][0x360] ;  /* 0x0000d800ff057b82 */ /* 0x000ea20000000800 */
[----:B------:R-:W2:Y:S01]  /*0040*/  S2R R0, SR_TID.X ;  /* 0x0000000000007919 */ /* 0x000ea20000002100 */
[----:B------:R-:W3:Y:S01]  /*0050*/  LDCU UR10, c[0x0][0x390] ;  /* 0x00007200ff0a77ac */ /* 0x000ee20008000800 */
[----:B------:R-:W3:Y:S05]  /*0060*/  LDCU.64 UR8, c[0x0][0x388] ;  /* 0x00007100ff0877ac */ /* 0x000eea0008000a00 */
[----:B------:R-:W0:Y:S08]  /*0070*/  S2UR UR5, SR_CTAID.Y ;  /* 0x00000000000579c3 */ /* 0x000e300000002600 */
[----:B------:R-:W0:Y:S08]  /*0080*/  LDC R3, c[0x0][0x364] ;  /* 0x0000d900ff037b82 */ /* 0x000e300000000800 */
[----:B------:R-:W2:Y:S01]  /*0090*/  S2UR UR4, SR_CTAID.X ;  /* 0x00000000000479c3 */ /* 0x000ea20000002500 */
[----:B---3--:R-:W-:Y:S01]  /*00a0*/  UIADD3 UR11, UPT, UPT, UR9, -UR8, -UR10 ;  /* 0x80000008090b7290 */ /* 0x008fe2000fffe80a */
[----:B0-----:R-:W-:-:S05]  /*00b0*/  IMAD R2, R3, UR5, R2 ;  /* 0x0000000503027c24 */ /* 0x001fca000f8e0202 */
[----:B------:R-:W-:Y:S01]  /*00c0*/  ISETP.GE.AND P0, PT, R2, UR11, PT ;  /* 0x0000000b02007c0c */ /* 0x000fe2000bf06270 */
[----:B--2---:R-:W-:-:S12]  /*00d0*/  IMAD R0, R5, UR4, R0 ;  /* 0x0000000405007c24 */ /* 0x004fd8000f8e0200 */
[----:B-1----:R-:W-:Y:S05]  /*00e0*/  @P0 EXIT ;  /* 0x000000000000094d */ /* 0x002fea0003800000 */
[----:B------:R-:W0:Y:S01]  /*00f0*/  LDCU.64 UR12, c[0x0][0x380] ;  /* 0x00007000ff0c77ac */ /* 0x000e220008000a00 */
[----:B------:R-:W-:Y:S01]  /*0100*/  UIMAD UR4, UR9, UR8, URZ ;  /* 0x00000008090472a4 */ /* 0x000fe2000f8e02ff */
[----:B------:R-:W1:Y:S03]  /*0110*/  LDCU UR7, c[0x0][0x370] ;  /* 0x00006e00ff0777ac */ /* 0x000e660008000800 */
[----:B------:R-:W-:Y:S02]  /*0120*/  USHF.R.S32.HI UR5, URZ, 0x1f, UR4 ;  /* 0x0000001fff057899 */ /* 0x000fe40008011404 */
[----:B------:R-:W-:Y:S01]  /*0130*/  UIADD3 UR4, UP0, UPT, UR4, UR8, URZ ;  /* 0x0000000804047290 */ /* 0x000fe2000ff1e0ff */
[----:B------:R-:W2:Y:S03]  /*0140*/  LDCU.64 UR14, c[0x0][0x358] ;  /* 0x00006b00ff0e77ac */ /* 0x000ea60008000a00 */
[----:B------:R-:W-:-:S02]  /*0150*/  ULEA.HI.X.SX32 UR5, UR8, UR5, 0x1, UP0 ;  /* 0x0000000508057291 */ /* 0x000fc400080f0eff */
[----:B0-----:R-:W-:Y:S02]  /*0160*/  ULEA UR8, UP0, UR4, UR12, 0x3 ;  /* 0x0000000c04087291 */ /* 0x001fe4000f8018ff */
[----:B------:R-:W-:Y:S02]  /*0170*/  ULOP3.LUT UR12, UR10, 0xf, URZ, 0xc0, !UPT ;  /* 0x0000000f0a0c7892 */ /* 0x000fe4000f8ec0ff */
[----:B------:R-:W-:Y:S02]  /*0180*/  ULEA.HI.X UR9, UR4, UR13, UR5, 0x3, UP0 ;  /* 0x0000000d04097291 */ /* 0x000fe400080f1c05 */
[----:B------:R-:W-:Y:S02]  /*0190*/  UIADD3 UR16, UP0, UPT, UR8, 0x40, URZ ;  /* 0x0000004008107890 */ /* 0x000fe4000ff1e0ff */
[----:B------:R-:W-:Y:S01]  /*01a0*/  MOV R8, UR8 ;  /* 0x0000000800087c02 */ /* 0x000fe20008000f00 */
[----:B------:R-:W-:Y:S02]  /*01b0*/  ULOP3.LUT UR13, UR10, 0x7, URZ, 0xc0, !UPT ;  /* 0x000000070a0d7892 */ /* 0x000fe4000f8ec0ff */
[----:B------:R-:W-:Y:S01]  /*01c0*/  ULOP3.LUT UR5, UR10, 0x3, URZ, 0xc0, !UPT ;  /* 0x000000030a057892 */ /* 0x000fe2000f8ec0ff */
[----:B------:R-:W-:Y:S01]  /*01d0*/  IMAD.U32 R9, RZ, RZ, UR9 ;  /* 0x00000009ff097e24 */ /* 0x000fe2000f8e00ff */
[----:B------:R-:W-:Y:S01]  /*01e0*/  UIADD3.X UR10, UPT, UPT, URZ, UR9, URZ, UP0, !UPT ;  /* 0x00000009ff0a7290 */ /* 0x000fe200087fe4ff */
[----:B------:R-:W-:Y:S01]  /*01f0*/  MOV R6, UR16 ;  /* 0x0000001000067c02 */ /* 0x000fe20008000f00 */
[----:B-1----:R-:W-:-:S04]  /*0200*/  UIMAD UR4, UR6, UR7, URZ ;  /* 0x00000007060472a4 */ /* 0x002fc8000f8e02ff */
[----:B--2---:R-:W-:-:S08]  /*0210*/  IMAD.U32 R7, RZ, RZ, UR10 ;  /* 0x0000000aff077e24 */ /* 0x004fd0000f8e00ff */
.L_x_11:
[----:B------:R-:W-:-:S13]  /*0220*/  ISETP.GE.AND P0, PT, R0, UR11, PT ;  /* 0x0000000b00007c0c */ /* 0x000fda000bf06270 */
[----:B------:R-:W-:Y:S05]  /*0230*/  @P0 BRA `(.L_x_3) ;  /* 0x00000008009c0947 */ /* 0x000fea0003800000 */
[----:B------:R-:W0:Y:S01]  /*0240*/  LDCU UR6, c[0x0][0x390] ;  /* 0x00007200ff0677ac */ /* 0x000e220008000800 */
[----:B------:R-:W-:Y:S01]  /*0250*/  IMAD.MOV.U32 R3, RZ, RZ, R0 ;  /* 0x000000ffff037224 */ /* 0x000fe200078e0000 */
[----:B------:R-:W1:Y:S01]  /*0260*/  LDCU UR7, c[0x0][0x38c] ;  /* 0x00007180ff0777ac */ /* 0x000e620008000800 */
[----:B0-----:R-:W-:-:S05]  /*0270*/  IADD3 R4, PT, PT, R2, UR6, RZ ;  /* 0x0000000602047c10 */ /* 0x001fca000fffe0ff */
[----:B-1----:R-:W-:-:S07]  /*0280*/  IMAD R4, R4, UR7, RZ ;  /* 0x0000000704047c24 */ /* 0x002fce000f8e02ff */
.L_x_10:
[----:B------:R-:W0:Y:S01]  /*0290*/  LDC R5, c[0x0][0x390] ;  /* 0x0000e400ff057b82 */ /* 0x000e220000000800 */
[----:B------:R-:W-:Y:S02]  /*02a0*/  CS2R R20, SRZ ;  /* 0x0000000000147805 */ /* 0x000fe4000001ff00 */
[----:B0-----:R-:W-:-:S13]  /*02b0*/  ISETP.GE.AND P0, PT, R5, 0x1, PT ;  /* 0x000000010500780c */ /* 0x001fda0003f06270 */
[----:B------:R-:W-:Y:S05]  /*02c0*/  @!P0 BRA `(.L_x_4) ;  /* 0x0000000800448947 */ /* 0x000fea0003800000 */
[----:B------:R-:W0:Y:S01]  /*02d0*/  LDCU UR6, c[0x0][0x38c] ;  /* 0x00007180ff0677ac */ /* 0x000e220008000800 */
[----:B------:R-:W-:Y:S01]  /*02e0*/  ISETP.GE.U32.AND P0, PT, R5, 0x10, PT ;  /* 0x000000100500780c */ /* 0x000fe20003f06070 */
[----:B------:R-:W-:Y:S01]  /*02f0*/  IMAD.MOV.U32 R25, RZ, RZ, RZ ;  /* 0x000000ffff197224 */ /* 0x000fe200078e00ff */
[----:B------:R-:W-:Y:S02]  /*0300*/  IADD3 R24, PT, PT, R3, R5, RZ ;  /* 0x0000000503187210 */ /* 0x000fe40007ffe0ff */
[----:B------:R-:W-:-:S03]  /*0310*/  CS2R R20, SRZ ;  /* 0x0000000000147805 */ /* 0x000fc6000001ff00 */
[----:B0-----:R-:W-:-:S06]  /*0320*/  IMAD R24, R24, UR6, RZ ;  /* 0x0000000618187c24 */ /* 0x001fcc000f8e02ff */
[----:B------:R-:W-:Y:S05]  /*0330*/  @!P0 BRA `(.L_x_5) ;  /* 0x0000000000fc8947 */ /* 0x000fea0003800000 */
[----:B------:R-:W-:Y:S01]  /*0340*/  LOP3.LUT R26, R5, 0x7ffffff0, RZ, 0xc0, !PT ;  /* 0x7ffffff0051a7812 */ /* 0x000fe200078ec0ff */
[----:B------:R-:W-:Y:S01]  /*0350*/  BSSY.RECONVERGENT B0, `(.L_x_6) ;  /* 0x000003c000007945 */ /* 0x000fe20003800200 */
[----:B------:R-:W-:Y:S01]  /*0360*/  MOV R29, R24 ;  /* 0x00000018001d7202 */ /* 0x000fe20000000f00 */
[----:B------:R-:W-:Y:S01]  /*0370*/  IMAD.MOV.U32 R25, RZ, RZ, R4 ;  /* 0x000000ffff197224 */ /* 0x000fe200078e0004 */
[----:B------:R-:W-:Y:S02]  /*0380*/  CS2R R20, SRZ ;  /* 0x0000000000147805 */ /* 0x000fe4000001ff00 */
[----:B------:R-:W-:-:S07]  /*0390*/  IADD3 R27, PT, PT, -R26, RZ, RZ ;  /* 0x000000ff1a1b7210 */ /* 0x000fce0007ffe1ff */
.L_x_7:
[----:B------:R-:W-:-:S04]  /*03a0*/  IMAD.WIDE R10, R25, 0x8, R6 ;  /* 0x00000008190a7825 */ /* 0x000fc800078e0206 */
[----:B------:R-:W-:Y:S01]  /*03b0*/  IMAD.WIDE R12, R29, 0x8, R6 ;  /* 0x000000081d0c7825 */ /* 0x000fe200078e0206 */
[----:B------:R-:W2:Y:S04]  /*03c0*/  LDG.E.64 R18, desc[UR14][R10.64+-0x40] ;  /* 0xffffc00e0a127981 */ /* 0x000ea8000c1e1b00 */
[----:B------:R-:W2:Y:S04]  /*03d0*/  LDG.E.64 R16, desc[UR14][R12.64+-0x40] ;  /* 0xffffc00e0c107981 */ /* 0x000ea8000c1e1b00 */
[----:B------:R-:W3:Y:S04]  /*03e0*/  LDG.E.64 R14, desc[UR14][R10.64+-0x38] ;  /* 0xffffc80e0a0e7981 */ /* 0x000ee8000c1e1b00 */
[----:B------:R-:W3:Y:S01]  /*03f0*/  LDG.E.64 R22, desc[UR14][R12.64+-0x38] ;  /* 0xffffc80e0c167981 */ /* 0x000ee2000c1e1b00 */
[----:B--2---:R-:W-:-:S03]  /*0400*/  DFMA R16, R18, R16, R20 ;  /* 0x000000101210722b */ /* 0x004fc60000000014 */
[----:B------:R-:W2:Y:S04]  /*0410*/  LDG.E.64 R18, desc[UR14][R10.64+-0x30] ;  /* 0xffffd00e0a127981 */ /* 0x000ea8000c1e1b00 */
[----:B------:R-:W4:Y:S01]  /*0420*/  LDG.E.64 R20, desc[UR14][R12.64+-0x28] ;  /* 0xffffd80e0c147981 */ /* 0x000f22000c1e1b00 */
[----:B---3--:R-:W-:-:S03]  /*0430*/  DFMA R22, R14, R22, R16 ;  /* 0x000000160e16722b */ /* 0x008fc60000000010 */
[----:B------:R-:W2:Y:S04]  /*0440*/  LDG.E.64 R16, desc[UR14][R12.64+-0x30] ;  /* 0xffffd00e0c107981 */ /* 0x000ea8000c1e1b00 */
[----:B------:R-:W4:Y:S01]  /*0450*/  LDG.E.64 R14, desc[UR14][R10.64+-0x28] ;  /* 0xffffd80e0a0e7981 */ /* 0x000f22000c1e1b00 */
[----:B--2---:R-:W-:-:S03]  /*0460*/  DFMA R16, R18, R16, R22 ;  /* 0x000000101210722b */ /* 0x004fc60000000016 */
[----:B------:R-:W2:Y:S04]  /*0470*/  LDG.E.64 R18, desc[UR14][R10.64+-0x20] ;  /* 0xffffe00e0a127981 */ /* 0x000ea8000c1e1b00 */
[----:B------:R-:W3:Y:S01]  /*0480*/  LDG.E.64 R22, desc[UR14][R12.64+-0x18] ;  /* 0xffffe80e0c167981 */ /* 0x000ee2000c1e1b00 */
[----:B----4-:R-:W-:-:S03]  /*0490*/  DFMA R20, R14, R20, R16 ;  /* 0x000000140e14722b */ /* 0x010fc60000000010 */
[----:B------:R-:W2:Y:S04]  /*04a0*/  LDG.E.64 R16, desc[UR14][R12.64+-0x20] ;  /* 0xffffe00e0c107981 */ /* 0x000ea8000c1e1b00 */
        /* <DEDUP_REMOVED lines=15> */
[----:B------:R-:W2:Y:S01]  /*05a0*/  LDG.E.64 R18, desc[UR14][R12.64+0x10] ;  /* 0x0000100e0c127981 */ /* 0x000ea2000c1e1b00 */
[----:B---3--:R-:W-:-:S03]  /*05b0*/  DFMA R22, R14, R22, R16 ;  /* 0x000000160e16722b */ /* 0x008fc60000000010 */
[----:B------:R-:W3:Y:S04]  /*05c0*/  LDG.E.64 R16, desc[UR14][R10.64+0x18] ;  /* 0x0000180e0a107981 */ /* 0x000ee8000c1e1b00 */
[----:B------:R-:W3:Y:S01]  /*05d0*/  LDG.E.64 R14, desc[UR14][R12.64+0x18] ;  /* 0x0000180e0c0e7981 */ /* 0x000ee2000c1e1b00 */
[----:B--2---:R-:W-:-:S03]  /*05e0*/  DFMA R18, R20, R18, R22 ;  /* 0x000000121412722b */ /* 0x004fc60000000016 */
[----:B------:R-:W2:Y:S04]  /*05f0*/  LDG.E.64 R20, desc[UR14][R10.64+0x28] ;  /* 0x0000280e0a147981 */ /* 0x000ea8000c1e1b00 */
[----:B------:R-:W2:Y:S01]  /*0600*/  LDG.E.64 R22, desc[UR14][R12.64+0x28] ;  /* 0x0000280e0c167981 */ /* 0x000ea2000c1e1b00 */
[----:B---3--:R-:W-:-:S03]  /*0610*/  DFMA R14, R16, R14, R18 ;  /* 0x0000000e100e722b */ /* 0x008fc60000000012 */
[----:B------:R-:W3:Y:S04]  /*0620*/  LDG.E.64 R16, desc[UR14][R10.64+0x20] ;  /* 0x0000200e0a107981 */ /* 0x000ee8000c1e1b00 */
[----:B------:R-:W3:Y:S02]  /*0630*/  LDG.E.64 R18, desc[UR14][R12.64+0x20] ;  /* 0x0000200e0c127981 */ /* 0x000ee4000c1e1b00 */
[----:B---3--:R-:W-:Y:S02]  /*0640*/  DFMA R14, R16, R18, R14 ;  /* 0x00000012100e722b */ /* 0x008fe4000000000e */
[----:B------:R-:W3:Y:S04]  /*0650*/  LDG.E.64 R16, desc[UR14][R10.64+0x30] ;  /* 0x0000300e0a107981 */ /* 0x000ee8000c1e1b00 */
[----:B------:R-:W4:Y:S02]  /*0660*/  LDG.E.64 R18, desc[UR14][R10.64+0x38] ;  /* 0x0000380e0a127981 */ /* 0x000f24000c1e1b00 */
[----:B--2---:R-:W-:-:S02]  /*0670*/  DFMA R20, R20, R22, R14 ;  /* 0x000000161414722b */ /* 0x004fc4000000000e */
[----:B------:R-:W3:Y:S04]  /*0680*/  LDG.E.64 R14, desc[UR14][R12.64+0x30] ;  /* 0x0000300e0c0e7981 */ /* 0x000ee8000c1e1b00 */
[----:B------:R-:W4:Y:S01]  /*0690*/  LDG.E.64 R22, desc[UR14][R12.64+0x38] ;  /* 0x0000380e0c167981 */ /* 0x000f22000c1e1b00 */
[----:B------:R-:W-:-:S05]  /*06a0*/  VIADD R27, R27, 0x10 ;  /* 0x000000101b1b7836 */ /* 0x000fca0000000000 */
[----:B------:R-:W-:Y:S01]  /*06b0*/  ISETP.NE.AND P0, PT, R27, RZ, PT ;  /* 0x000000ff1b00720c */ /* 0x000fe20003f05270 */
[----:B------:R-:W-:Y:S01]  /*06c0*/  VIADD R29, R29, 0x10 ;  /* 0x000000101d1d7836 */ /* 0x000fe20000000000 */
[----:B------:R-:W-:Y:S01]  /*06d0*/  IADD3 R25, PT, PT, R25, 0x10, RZ ;  /* 0x0000001019197810 */ /* 0x000fe20007ffe0ff */
[----:B---3--:R-:W-:-:S08]  /*06e0*/  DFMA R20, R16, R14, R20 ;  /* 0x0000000e1014722b */ /* 0x008fd00000000014 */
[----:B----4-:R-:W-:Y:S02]  /*06f0*/  DFMA R20, R18, R22, R20 ;  /* 0x000000161214722b */ /* 0x010fe40000000014 */
[----:B------:R-:W-:Y:S09]  /*0700*/  @P0 BRA `(.L_x_7) ;  /* 0xfffffffc00240947 */ /* 0x000ff2000383ffff */
[----:B------:R-:W-:Y:S05]  /*0710*/  BSYNC.RECONVERGENT B0 ;  /* 0x0000000000007941 */ /* 0x000fea0003800200 */
.L_x_6:
[----:B------:R-:W-:-:S07]  /*0720*/  MOV R25, R26 ;  /* 0x0000001a00197202 */ /* 0x000fce0000000f00 */
.L_x_5:
[----:B------:R-:W-:-:S09]  /*0730*/  UISETP.NE.AND UP0, UPT, UR12, URZ, UPT ;  /* 0x000000ff0c00728c */ /* 0x000fd2000bf05270 */
[----:B------:R-:W-:Y:S05]  /*0740*/  BRA.U !UP0, `(.L_x_4) ;  /* 0x0000000508247547 */ /* 0x000fea000b800000 */
[----:B------:R-:W-:Y:S02]  /*0750*/  UIADD3 UR6, UPT, UPT, UR12, -0x1, URZ ;  /* 0xffffffff0c067890 */ /* 0x000fe4000fffe0ff */
[----:B------:R-:W-:Y:S02]  /*0760*/  UISETP.NE.AND UP1, UPT, UR13, URZ, UPT ;  /* 0x000000ff0d00728c */ /* 0x000fe4000bf25270 */
[----:B------:R-:W-:-:S09]  /*0770*/  UISETP.GE.U32.AND UP0, UPT, UR6, 0x7, UPT ;  /* 0x000000070600788c */ /* 0x000fd2000bf06070 */
[----:B------:R-:W-:Y:S05]  /*0780*/  BRA.U !UP0, `(.L_x_8) ;  /* 0x0000000108747547 */ /* 0x000fea000b800000 */
[----:B------:R-:W-:Y:S01]  /*0790*/  IADD3 R11, PT, PT, R24, R25, RZ ;  /* 0x00000019180b7210 */ /* 0x000fe20007ffe0ff */
[----:B------:R-:W-:-:S04]  /*07a0*/  IMAD.IADD R13, R4, 0x1, R25 ;  /* 0x00000001040d7824 */ /* 0x000fc800078e0219 */
[----:B------:R-:W-:-:S04]  /*07b0*/  IMAD.WIDE R12, R13, 0x8, R8 ;  /* 0x000000080d0c7825 */ /* 0x000fc800078e0208 */
[----:B------:R-:W-:Y:S01]  /*07c0*/  IMAD.WIDE R10, R11, 0x8, R8 ;  /* 0x000000080b0a7825 */ /* 0x000fe200078e0208 */
[----:B------:R-:W2:Y:S04]  /*07d0*/  LDG.E.64 R16, desc[UR14][R12.64] ;  /* 0x0000000e0c107981 */ /* 0x000ea8000c1e1b00 */
[----:B------:R-:W2:Y:S04]  /*07e0*/  LDG.E.64 R18, desc[UR14][R10.64] ;  /* 0x0000000e0a127981 */ /* 0x000ea8000c1e1b00 */
[----:B------:R-:W3:Y:S04]  /*07f0*/  LDG.E.64 R14, desc[UR14][R12.64+0x8] ;  /* 0x0000080e0c0e7981 */ /* 0x000ee8000c1e1b00 */
[----:B------:R-:W3:Y:S04]  /*0800*/  LDG.E.64 R22, desc[UR14][R10.64+0x8] ;  /* 0x0000080e0a167981 */ /* 0x000ee8000c1e1b00 */
[----:B------:R-:W4:Y:S04]  /*0810*/  LDG.E.64 R26, desc[UR14][R12.64+0x38] ;  /* 0x0000380e0c1a7981 */ /* 0x000f28000c1e1b00 */
[----:B------:R-:W4:Y:S01]  /*0820*/  LDG.E.64 R28, desc[UR14][R10.64+0x38] ;  /* 0x0000380e0a1c7981 */ /* 0x000f22000c1e1b00 */
        /* <DEDUP_REMOVED lines=15> */
[----:B---3--:R-:W-:Y:S01]  /*0920*/  DFMA R14, R20, R14, R22 ;  /* 0x0000000e140e722b */ /* 0x008fe20000000016 */
[----:B------:R-:W-:-:S07]  /*0930*/  VIADD R25, R25, 0x8 ;  /* 0x0000000819197836 */ /* 0x000fce0000000000 */
[----:B--2---:R-:W-:-:S08]  /*0940*/  DFMA R14, R16, R18, R14 ;  /* 0x00000012100e722b */ /* 0x004fd0000000000e */
[----:B----4-:R-:W-:-:S11]  /*0950*/  DFMA R20, R26, R28, R14 ;  /* 0x0000001c1a14722b */ /* 0x010fd6000000000e */
.L_x_8:
        /* <DEDUP_REMOVED lines=18> */
[----:B---3--:R-:W-:Y:S01]  /*0a80*/  DFMA R12, R12, R14, R22 ;  /* 0x0000000e0c0c722b */ /* 0x008fe20000000016 */
[----:B------:R-:W-:-:S07]  /*0a90*/  IADD3 R25, PT, PT, R25, 0x4, RZ ;  /* 0x0000000419197810 */ /* 0x000fce0007ffe0ff */
[----:B--2---:R-:W-:-:S08]  /*0aa0*/  DFMA R20, R18, R20, R12 ;  /* 0x000000141214722b */ /* 0x004fd0000000000c */
[----:B----4-:R-:W-:-:S11]  /*0ab0*/  DFMA R20, R26, R28, R20 ;  /* 0x0000001c1a14722b */ /* 0x010fd60000000014 */
.L_x_9:
[----:B------:R-:W-:Y:S05]  /*0ac0*/  BRA.U !UP1, `(.L_x_4) ;  /* 0x0000000109447547 */ /* 0x000fea000b800000 */
[----:B------:R-:W-:Y:S01]  /*0ad0*/  IADD3 R11, PT, PT, R24, R25, RZ ;  /* 0x00000019180b7210 */ /* 0x000fe20007ffe0ff */
[----:B------:R-:W-:-:S04]  /*0ae0*/  IMAD.IADD R13, R4, 0x1, R25 ;  /* 0x00000001040d7824 */ /* 0x000fc800078e0219 */
[----:B------:R-:W-:-:S04]  /*0af0*/  IMAD.WIDE R12, R13, 0x8, R8 ;  /* 0x000000080d0c7825 */ /* 0x000fc800078e0208 */
[----:B------:R-:W-:Y:S01]  /*0b00*/  IMAD.WIDE R10, R11, 0x8, R8 ;  /* 0x000000080b0a7825 */ /* 0x000fe200078e0208 */
[----:B------:R-:W2:Y:S04]  /*0b10*/  LDG.E.64 R14, desc[UR14][R12.64] ;  /* 0x0000000e0c0e7981 */ /* 0x000ea8000c1e1b00 */
[----:B------:R-:W2:Y:S01]  /*0b20*/  LDG.E.64 R16, desc[UR14][R10.64] ;  /* 0x0000000e0a107981 */ /* 0x000ea2000c1e1b00 */
[----:B------:R-:W-:Y:S01]  /*0b30*/  UISETP.NE.AND UP0, UPT, UR5, 0x1, UPT ;  /* 0x000000010500788c */ /* 0x000fe2000bf05270 */
[----:B--2---:R-:W-:-:S08]  /*0b40*/  DFMA R20, R14, R16, R20 ;  /* 0x000000100e14722b */ /* 0x004fd00000000014 */
[----:B------:R-:W-:Y:S05]  /*0b50*/  BRA.U !UP0, `(.L_x_4) ;  /* 0x0000000108207547 */ /* 0x000fea000b800000 */
[----:B------:R-:W-:Y:S01]  /*0b60*/  UISETP.NE.AND UP0, UPT, UR5, 0x2, UPT ;  /* 0x000000020500788c */ /* 0x000fe2000bf05270 */
[----:B------:R-:W2:Y:S04]  /*0b70*/  LDG.E.64 R14, desc[UR14][R12.64+0x8] ;  /* 0x0000080e0c0e7981 */ /* 0x000ea8000c1e1b00 */
[----:B------:R-:W2:Y:S01]  /*0b80*/  LDG.E.64 R16, desc[UR14][R10.64+0x8] ;  /* 0x0000080e0a107981 */ /* 0x000ea2000c1e1b00 */
[----:B------:R-:W-:-:S13]  /*0b90*/  PLOP3.LUT P0, PT, PT, PT, UP0, 0x80, 0x8 ;  /* 0x000000000008781c */ /* 0x000fda0003f0f008 */
[----:B------:R-:W3:Y:S04]  /*0ba0*/  @P0 LDG.E.64 R18, desc[UR14][R12.64+0x10] ;  /* 0x0000100e0c120981 */ /* 0x000ee8000c1e1b00 */
[----:B------:R-:W3:Y:S01]  /*0bb0*/  @P0 LDG.E.64 R22, desc[UR14][R10.64+0x10] ;  /* 0x0000100e0a160981 */ /* 0x000ee2000c1e1b00 */
[----:B--2---:R-:W-:-:S08]  /*0bc0*/  DFMA R20, R14, R16, R20 ;  /* 0x000000100e14722b */ /* 0x004fd00000000014 */
[----:B---3--:R-:W-:-:S11]  /*0bd0*/  @P0 DFMA R20, R18, R22, R20 ;  /* 0x000000161214022b */ /* 0x008fd60000000014 */
.L_x_4:
[----:B------:R-:W-:Y:S01]  /*0be0*/  IMAD.IADD R10, R4, 0x1, R5 ;  /* 0x00000001040a7824 */ /* 0x000fe200078e0205 */
[----:B------:R-:W-:-:S04]  /*0bf0*/  ISETP.GE.AND P0, PT, R2, R3, PT ;  /* 0x000000030200720c */ /* 0x000fc80003f06270 */
[----:B------:R-:W-:-:S05]  /*0c00*/  IADD3 R11, PT, PT, R10, R3, RZ ;  /* 0x000000030a0b7210 */ /* 0x000fca0007ffe0ff */
[----:B------:R-:W-:-:S05]  /*0c10*/  IMAD.WIDE R10, R11, 0x8, R8 ;  /* 0x000000080b0a7825 */ /* 0x000fca00078e0208 */
[----:B------:R-:W2:Y:S01]  /*0c20*/  @P0 LDG.E.64 R12, desc[UR14][R10.64] ;  /* 0x0000000e0a0c0981 */ /* 0x000ea2000c1e1b00 */
[----:B------:R-:W-:Y:S01]  /*0c30*/  IADD3 R3, PT, PT, R3, UR4, RZ ;  /* 0x0000000403037c10 */ /* 0x000fe2000fffe0ff */
[----:B------:R-:W-:Y:S05]  /*0c40*/  WARPSYNC.ALL ;  /* 0x0000000000007948 */ /* 0x000fea0003800000 */
[----:B--2---:R-:W-:-:S07]  /*0c50*/  @P0 DADD R12, R12, -R20 ;  /* 0x000000000c0c0229 */ /* 0x004fce0000000814 */
[----:B------:R0:W-:Y:S04]  /*0c60*/  @P0 STG.E.64 desc[UR14][R10.64], R12 ;  /* 0x0000000c0a000986 */ /* 0x0001e8000c101b0e */
[----:B------:R0:W-:Y:S01]  /*0c70*/  @!P0 STG.E.64 desc[UR14][R10.64], RZ ;  /* 0x000000ff0a008986 */ /* 0x0001e2000c101b0e */
[----:B------:R-:W-:Y:S01]  /*0c80*/  BAR.SYNC.DEFER_BLOCKING 0x0 ;  /* 0x0000000000007b1d */ /* 0x000fe20000010000 */
[----:B------:R-:W-:-:S13]  /*0c90*/  ISETP.GE.AND P0, PT, R3, UR11, PT ;  /* 0x0000000b03007c0c */ /* 0x000fda000bf06270 */
[----:B0-----:R-:W-:Y:S05]  /*0ca0*/  @!P0 BRA `(.L_x_10) ;  /* 0xfffffff400788947 */ /* 0x001fea000383ffff */
.L_x_3:
[----:B------:R-:W0:Y:S01]  /*0cb0*/  LDCU UR6, c[0x0][0x364] ;  /* 0x00006c80ff0677ac */ /* 0x000e220008000800 */
[----:B------:R-:W0:Y:S02]  /*0cc0*/  LDC R3, c[0x0][0x374] ;  /* 0x0000dd00ff037b82 */ /* 0x000e240000000800 */
[----:B0-----:R-:W-:-:S05]  /*0cd0*/  IMAD R2, R3, UR6, R2 ;  /* 0x0000000603027c24 */ /* 0x001fca000f8e0202 */
[----:B------:R-:W-:-:S13]  /*0ce0*/  ISETP.GE.AND P0, PT, R2, UR11, PT ;  /* 0x0000000b02007c0c */ /* 0x000fda000bf06270 */
[----:B------:R-:W-:Y:S05]  /*0cf0*/  @!P0 BRA `(.L_x_11) ;  /* 0xfffffff400488947 */ /* 0x000fea000383ffff */
[----:B------:R-:W-:Y:S05]  /*0d00*/  EXIT ;  /* 0x000000000000794d */ /* 0x000fea0003800000 */
.L_x_12:
        /* <DEDUP_REMOVED lines=15> */
.L_x_104:


//--------------------- .text._Z4TRSMPdiii        --------------------------
	.section	.text._Z4TRSMPdiii,"ax",@progbits
	.align	128
        .global         _Z4TRSMPdiii
        .type           _Z4TRSMPdiii,@function
        .size           _Z4TRSMPdiii,(.L_x_100 - _Z4TRSMPdiii)
        .other          _Z4TRSMPdiii,@"STO_CUDA_ENTRY STV_DEFAULT"
_Z4TRSMPdiii:
.text._Z4TRSMPdiii:
[----:B------:R-:W-:Y:S01]  /*0000*/  LDC R1, c[0x0][0x37c] ;  /* 0x0000df00ff017b82 */ /* 0x000fe20000000800 */
[----:B------:R-:W0:Y:S01]  /*0010*/  LDCU.128 UR4, c[0x0][0x380] ;  /* 0x00007000ff0477ac */ /* 0x000e220008000c00 */
[----:B------:R-:W1:Y:S06]  /*0020*/  S2R R0, SR_TID.X ;  /* 0x0000000000007919 */ /* 0x000e6c0000002100 */
[----:B------:R-:W1:Y:S01]  /*0030*/  S2UR UR13, SR_CTAID.X ;  /* 0x00000000000d79c3 */ /* 0x000e620000002500 */
[----:B------:R-:W2:Y:S01]  /*0040*/  LDCU UR12, c[0x0][0x390] ;  /* 0x00007200ff0c77ac */ /* 0x000ea20008000800 */
[----:B------:R-:W3:Y:S06]  /*0050*/  LDCU UR9, c[0x0][0x360] ;  /* 0x00006c00ff0977ac */ /* 0x000eec0008000800 */
[----:B------:R-:W1:Y:S01]  /*0060*/  LDC R3, c[0x0][0x360] ;  /* 0x0000d800ff037b82 */ /* 0x000e620000000800 */
[----:B------:R-:W4:Y:S01]  /*0070*/  LDCU.64 UR14, c[0x0][0x358] ;  /* 0x00006b00ff0e77ac */ /* 0x000f220008000a00 */
[----:B0-----:R-:W-:-:S02]  /*0080*/  UIMAD UR8, UR7, UR6, URZ ;  /* 0x00000006070872a4 */ /* 0x001fc4000f8e02ff */
[----:B------:R-:W-:Y:S02]  /*0090*/  USHF.R.S32.HI UR10, URZ, 0x1f, UR6 ;  /* 0x0000001fff0a7899 */ /* 0x000fe40008011406 */
[----:B------:R-:W-:-:S04]  /*00a0*/  UIADD3 UR11, UP0, UPT, UR8, UR6, URZ ;  /* 0x00000006080b7290 */ /* 0x000fc8000ff1e0ff */
[----:B------:R-:W-:Y:S02]  /*00b0*/  ULEA.HI.X.SX32 UR10, UR8, UR10, 0x1, UP0 ;  /* 0x0000000a080a7291 */ /* 0x000fe400080f0eff */
[----:B------:R-:W-:Y:S02]  /*00c0*/  ULEA UR8, UP0, UR11, UR4, 0x3 ;  /* 0x000000040b087291 */ /* 0x000fe4000f8018ff */
[----:B------:R-:W-:-:S04]  /*00d0*/  USHF.L.U64.HI UR4, UR11, 0x3, UR10 ;  /* 0x000000030b047899 */ /* 0x000fc8000801020a */
[----:B------:R-:W-:Y:S01]  /*00e0*/  UIADD3.X UR10, UPT, UPT, UR4, UR5, URZ, UP0, !UPT ;  /* 0x00000005040a7290 */ /* 0x000fe200087fe4ff */
[----:B------:R-:W-:Y:S01]  /*00f0*/  IMAD.U32 R6, RZ, RZ, UR8 ;  /* 0x00000008ff067e24 */ /* 0x000fe2000f8e00ff */
[----:B--2---:R-:W-:Y:S01]  /*0100*/  UISETP.GE.AND UP0, UPT, UR12, 0x1, UPT ;  /* 0x000000010c00788c */ /* 0x004fe2000bf06270 */
[----:B-1----:R-:W-:-:S03]  /*0110*/  IMAD R2, R3, UR13, R0 ;  /* 0x0000000d03027c24 */ /* 0x002fc6000f8e0200 */
[----:B------:R-:W-:-:S05]  /*0120*/  IMAD.U32 R7, RZ, RZ, UR10 ;  /* 0x0000000aff077e24 */ /* 0x000fca000f8e00ff */
[----:B---34-:R-:W-:Y:S05]  /*0130*/  BRA.U !UP0, `(.L_x_13) ;  /* 0x0000000d08807547 */ /* 0x018fea000b800000 */
[----:B------:R-:W-:Y:S01]  /*0140*/  UIADD3 UR4, UPT, UPT, UR12, -0x1, URZ ;  /* 0xffffffff0c047890 */ /* 0x000fe2000fffe0ff */
[----:B------:R-:W-:Y:S01]  /*0150*/  HFMA2 R3, -RZ, RZ, 0, 0 ;  /* 0x00000000ff037431 */ /* 0x000fe200000001ff */
[----:B------:R-:W-:Y:S02]  /*0160*/  ULOP3.LUT UR11, UR12, 0xf, URZ, 0xc0, !UPT ;  /* 0x0000000f0c0b7892 */ /* 0x000fe4000f8ec0ff */
[----:B------:R-:W-:Y:S02]  /*0170*/  UISETP.GE.U32.AND UP0, UPT, UR4, 0xf, UPT ;  /* 0x0000000f0400788c */ /* 0x000fe4000bf06070 */
[----:B------:R-:W-:-:S07]  /*0180*/  UISETP.NE.AND UP1, UPT, UR11, URZ, UPT ;  /* 0x000000ff0b00728c */ /* 0x000fce000bf25270 */
[----:B------:R-:W-:Y:S05]  /*0190*/  BRA.U !UP0, `(.L_x_14) ;  /* 0x0000000508b07547 */ /* 0x000fea000b800000 */
[----:B------:R-:W0:Y:S01]  /*01a0*/  S2UR UR5, SR_CgaCtaId ;  /* 0x00000000000579c3 */ /* 0x000e220000008800 */
[----:B------:R-:W-:Y:S01]  /*01b0*/  ULOP3.LUT UR13, UR12, 0x7ffffff0, URZ, 0xc0, !UPT ;  /* 0x7ffffff00c0d7892 */ /* 0x000fe2000f8ec0ff */
[----:B------:R-:W-:-:S05]  /*01c0*/  UMOV UR4, 0x400 ;  /* 0x0000040000047882 */ /* 0x000fca0000000000 */
[----:B------:R-:W-:Y:S01]  /*01d0*/  IMAD.U32 R3, RZ, RZ, UR13 ;  /* 0x0000000dff037e24 */ /* 0x000fe2000f8e00ff */
[----:B0-----:R-:W-:-:S03]  /*01e0*/  ULEA UR5, UR5, UR4, 0x18 ;  /* 0x0000000405057291 */ /* 0x001fc6000f8ec0ff */
[----:B------:R-:W-:-:S09]  /*01f0*/  UMOV UR4, URZ ;  /* 0x000000ff00047c82 */ /* 0x000fd20008000000 */
.L_x_15:
[----:B-1----:R-:W-:-:S04]  /*0200*/  IMAD.U32 R11, RZ, RZ, UR7 ;  /* 0x00000007ff0b7e24 */ /* 0x002fc8000f8e00ff */
[----:B------:R-:W-:-:S04]  /*0210*/  IMAD R11, R11, UR4, R0 ;  /* 0x000000040b0b7c24 */ /* 0x000fc8000f8e0200 */
[----:B------:R-:W-:-:S06]  /*0220*/  IMAD.WIDE.U32 R8, R11, 0x8, R6 ;  /* 0x000000080b087825 */ /* 0x000fcc00078e0006 */
[----:B------:R-:W2:Y:S01]  /*0230*/  LDG.E.64 R8, desc[UR14][R8.64] ;  /* 0x0000000e08087981 */ /* 0x000ea2000c1e1b00 */
[----:B------:R-:W-:Y:S01]  /*0240*/  MOV R5, UR12 ;  /* 0x0000000c00057c02 */ /* 0x000fe20008000f00 */
[----:B------:R-:W-:-:S04]  /*0250*/  VIADD R13, R11, UR7 ;  /* 0x000000070b0d7c36 */ /* 0x000fc80008000000 */
[----:B------:R-:W-:Y:S02]  /*0260*/  IMAD R4, R5, UR4, R0 ;  /* 0x0000000405047c24 */ /* 0x000fe4000f8e0200 */
[----:B------:R-:W-:-:S03]  /*0270*/  IMAD.WIDE.U32 R10, R13, 0x8, R6 ;  /* 0x000000080d0a7825 */ /* 0x000fc600078e0006 */
[----:B------:R-:W-:-:S05]  /*0280*/  LEA R4, R4, UR5, 0x3 ;  /* 0x0000000504047c11 */ /* 0x000fca000f8e18ff */
[----:B--2---:R0:W-:Y:S01]  /*0290*/  STS.64 [R4], R8 ;  /* 0x0000000804007388 */ /* 0x0041e20000000a00 */
[----:B------:R-:W-:Y:S06]  /*02a0*/  BAR.SYNC.DEFER_BLOCKING 0x0 ;  /* 0x0000000000007b1d */ /* 0x000fec0000010000 */
[----:B------:R-:W2:Y:S01]  /*02b0*/  LDG.E.64 R10, desc[UR14][R10.64] ;  /* 0x0000000e0a0a7981 */ /* 0x000ea2000c1e1b00 */
[----:B------:R-:W-:Y:S01]  /*02c0*/  LEA R14, R5, R4, 0x3 ;  /* 0x00000004050e7211 */ /* 0x000fe200078e18ff */
[----:B------:R-:W-:-:S04]  /*02d0*/  VIADD R15, R13, UR7 ;  /* 0x000000070d0f7c36 */ /* 0x000fc80008000000 */
[C---:B------:R-:W-:Y:S01]  /*02e0*/  IMAD.WIDE.U32 R12, R15.reuse, 0x8, R6 ;  /* 0x000000080f0c7825 */ /* 0x040fe200078e0006 */
[----:B--2---:R1:W-:Y:S01]  /*02f0*/  STS.64 [R14], R10 ;  /* 0x0000000a0e007388 */ /* 0x0043e20000000a00 */
[----:B------:R-:W-:Y:S06]  /*0300*/  BAR.SYNC.DEFER_BLOCKING 0x0 ;  /* 0x0000000000007b1d */ /* 0x000fec0000010000 */
[----:B------:R-:W2:Y:S01]  /*0310*/  LDG.E.64 R12, desc[UR14][R12.64] ;  /* 0x0000000e0c0c7981 */ /* 0x000ea2000c1e1b00 */
[----:B------:R-:W-:Y:S02]  /*0320*/  VIADD R17, R15, UR7 ;  /* 0x000000070f117c36 */ /* 0x000fe40008000000 */
[----:B------:R-:W-:-:S02]  /*0330*/  IMAD R15, R5, 0x8, R14 ;  /* 0x00000008050f7824 */ /* 0x000fc400078e020e */
[----:B0-----:R-:W-:-:S03]  /*0340*/  IMAD.WIDE.U32 R8, R17, 0x8, R6 ;  /* 0x0000000811087825 */ /* 0x001fc600078e0006 */
[----:B--2---:R0:W-:Y:S01]  /*0350*/  STS.64 [R15], R12 ;  /* 0x0000000c0f007388 */ /* 0x0041e20000000a00 */
[----:B------:R-:W-:Y:S06]  /*0360*/  BAR.SYNC.DEFER_BLOCKING 0x0 ;  /* 0x0000000000007b1d */ /* 0x000fec0000010000 */
[----:B------:R-:W2:Y:S01]  /*0370*/  LDG.E.64 R8, desc[UR14][R8.64] ;  /* 0x0000000e08087981 */ /* 0x000ea2000c1e1b00 */
[----:B------:R-:W-:Y:S01]  /*0380*/  IMAD R4, R5, 0x8, R15 ;  /* 0x0000000805047824 */ /* 0x000fe200078e020f */
[----:B------:R-:W-:-:S05]  /*0390*/  IADD3 R17, PT, PT, R17, UR7, RZ ;  /* 0x0000000711117c10 */ /* 0x000fca000fffe0ff */
[----:B-1----:R-:W-:Y:S01]  /*03a0*/  IMAD.WIDE.U32 R10, R17, 0x8, R6 ;  /* 0x00000008110a7825 */ /* 0x002fe200078e0006 */
[----:B--2---:R1:W-:Y:S01]  /*03b0*/  STS.64 [R4], R8 ;  /* 0x0000000804007388 */ /* 0x0043e20000000a00 */
[----:B------:R-:W-:Y:S06]  /*03c0*/  BAR.SYNC.DEFER_BLOCKING 0x0 ;  /* 0x0000000000007b1d */ /* 0x000fec0000010000 */
[----:B------:R-:W2:Y:S01]  /*03d0*/  LDG.E.64 R10, desc[UR14][R10.64] ;  /* 0x0000000e0a0a7981 */ /* 0x000ea2000c1e1b00 */
[----:B------:R-:W-:Y:S01]  /*03e0*/  LEA R14, R5, R4, 0x3 ;  /* 0x00000004050e7211 */ /* 0x000fe200078e18ff */
[----:B------:R-:W-:-:S04]  /*03f0*/  VIADD R17, R17, UR7 ;  /* 0x0000000711117c36 */ /* 0x000fc80008000000 */
[----:B0-----:R-:W-:Y:S01]  /*0400*/  IMAD.WIDE.U32 R12, R17, 0x8, R6 ;  /* 0x00000008110c7825 */ /* 0x001fe200078e0006 */
[----:B--2---:R0:W-:Y:S01]  /*0410*/  STS.64 [R14], R10 ;  /* 0x0000000a0e007388 */ /* 0x0041e20000000a00 */
[----:B------:R-:W-:Y:S06]  /*0420*/  BAR.SYNC.DEFER_BLOCKING 0x0 ;  /* 0x0000000000007b1d */ /* 0x000fec0000010000 */
[----:B------:R-:W2:Y:S01]  /*0430*/  LDG.E.64 R12, desc[UR14][R12.64] ;  /* 0x0000000e0c0c7981 */ /* 0x000ea2000c1e1b00 */
[----:B------:R-:W-:Y:S02]  /*0440*/  IMAD R15, R5, 0x8, R14 ;  /* 0x00000008050f7824 */ /* 0x000fe400078e020e */
[----:B------:R-:W-:-:S04]  /*0450*/  VIADD R17, R17, UR7 ;  /* 0x0000000711117c36 */ /* 0x000fc80008000000 */
[----:B-1----:R-:W-:Y:S01]  /*0460*/  IMAD.WIDE.U32 R8, R17, 0x8, R6 ;  /* 0x0000000811087825 */ /* 0x002fe200078e0006 */
[----:B--2---:R1:W-:Y:S01]  /*0470*/  STS.64 [R15], R12 ;  /* 0x0000000c0f007388 */ /* 0x0043e20000000a00 */
[----:B------:R-:W-:Y:S06]  /*0480*/  BAR.SYNC.DEFER_BLOCKING 0x0 ;  /* 0x0000000000007b1d */ /* 0x000fec0000010000 */
[----:B------:R-:W2:Y:S01]  /*0490*/  LDG.E.64 R8, desc[UR14][R8.64] ;  /* 0x0000000e08087981 */ /* 0x000ea2000c1e1b00 */
[----:B------:R-:W-:Y:S01]  /*04a0*/  IMAD R4, R5, 0x8, R15 ;  /* 0x0000000805047824 */ /* 0x000fe200078e020f */
[----:B------:R-:W-:-:S05]  /*04b0*/  IADD3 R17, PT, PT, R17, UR7, RZ ;  /* 0x0000000711117c10 */ /* 0x000fca000fffe0ff */
[----:B0-----:R-:W-:Y:S01]  /*04c0*/  IMAD.WIDE.U32 R10, R17, 0x8, R6 ;  /* 0x00000008110a7825 */ /* 0x001fe200078e0006 */
[----:B--2---:R0:W-:Y:S01]  /*04d0*/  STS.64 [R4], R8 ;  /* 0x0000000804007388 */ /* 0x0041e20000000a00 */
[----:B------:R-:W-:Y:S06]  /*04e0*/  BAR.SYNC.DEFER_BLOCKING 0x0 ;  /* 0x0000000000007b1d */ /* 0x000fec0000010000 */
[----:B------:R-:W2:Y:S01]  /*04f0*/  LDG.E.64 R10, desc[UR14][R10.64] ;  /* 0x0000000e0a0a7981 */ /* 0x000ea2000c1e1b00 */
[----:B------:R-:W-:Y:S01]  /*0500*/  LEA R14, R5, R4, 0x3 ;  /* 0x00000004050e7211 */ /* 0x000fe200078e18ff */
[----:B------:R-:W-:-:S04]  /*0510*/  VIADD R17, R17, UR7 ;  /* 0x0000000711117c36 */ /* 0x000fc80008000000 */
[----:B-1----:R-:W-:Y:S01]  /*0520*/  IMAD.WIDE.U32 R12, R17, 0x8, R6 ;  /* 0x00000008110c7825 */ /* 0x002fe200078e0006 */
[----:B--2---:R1:W-:Y:S01]  /*0530*/  STS.64 [R14], R10 ;  /* 0x0000000a0e007388 */ /* 0x0043e20000000a00 */
[----:B------:R-:W-:Y:S06]  /*0540*/  BAR.SYNC.DEFER_BLOCKING 0x0 ;  /* 0x0000000000007b1d */ /* 0x000fec0000010000 */
[----:B------:R-:W2:Y:S01]  /*0550*/  LDG.E.64 R12, desc[UR14][R12.64] ;  /* 0x0000000e0c0c7981 */ /* 0x000ea2000c1e1b00 */
[----:B------:R-:W-:Y:S02]  /*0560*/  IMAD R15, R5, 0x8, R14 ;  /* 0x00000008050f7824 */ /* 0x000fe400078e020e */
[----:B------:R-:W-:-:S04]  /*0570*/  VIADD R17, R17, UR7 ;  /* 0x0000000711117c36 */ /* 0x000fc80008000000 */
[----:B0-----:R-:W-:Y:S01]  /*0580*/  IMAD.WIDE.U32 R8, R17, 0x8, R6 ;  /* 0x0000000811087825 */ /* 0x001fe200078e0006 */
        /* <DEDUP_REMOVED lines=39> */
[----:B------:R-:W-:Y:S01]  /*0800*/  UIADD3 UR4, UPT, UPT, UR4, 0x10, URZ ;  /* 0x0000001004047890 */ /* 0x000fe2000fffe0ff */
[----:B------:R-:W-:-:S05]  /*0810*/  LEA R5, R5, R15, 0x3 ;  /* 0x0000000f05057211 */ /* 0x000fca00078e18ff */
[----:B------:R-:W-:Y:S01]  /*0820*/  ISETP.NE.AND P0, PT, R3, UR4, PT ;  /* 0x0000000403007c0c */ /* 0x000fe2000bf05270 */
[----:B--2---:R1:W-:Y:S01]  /*0830*/  STS.64 [R5], R8 ;  /* 0x0000000805007388 */ /* 0x0043e20000000a00 */
[----:B------:R-:W-:Y:S11]  /*0840*/  BAR.SYNC.DEFER_BLOCKING 0x0 ;  /* 0x0000000000007b1d */ /* 0x000ff60000010000 */
[----:B------:R-:W-:Y:S05]  /*0850*/  @P0 BRA `(.L_x_15) ;  /* 0xfffffff800680947 */ /* 0x000fea000383ffff */
.L_x_14:
[----:B------:R-:W-:Y:S05]  /*0860*/  BRA.U !UP1, `(.L_x_13) ;  /* 0x0000000509b47547 */ /* 0x000fea000b800000 */
[----:B------:R-:W-:Y:S02]  /*0870*/  UISETP.GE.U32.AND UP0, UPT, UR11, 0x8, UPT ;  /* 0x000000080b00788c */ /* 0x000fe4000bf06070 */
[----:B------:R-:W-:-:S04]  /*0880*/  ULOP3.LUT UR13, UR12, 0x7, URZ, 0xc0, !UPT ;  /* 0x000000070c0d7892 */ /* 0x000fc8000f8ec0ff */
[----:B------:R-:W-:-:S03]  /*0890*/  UISETP.NE.AND UP1, UPT, UR13, URZ, UPT ;  /* 0x000000ff0d00728c */ /* 0x000fc6000bf25270 */
[----:B------:R-:W-:Y:S08]  /*08a0*/  BRA.U !UP0, `(.L_x_16) ;  /* 0x0000000108d87547 */ /* 0x000ff0000b800000 */
[----:B-1----:R-:W-:-:S04]  /*08b0*/  IMAD R11, R3, UR7, R0 ;  /* 0x00000007030b7c24 */ /* 0x002fc8000f8e0200 */
[----:B------:R-:W-:-:S05]  /*08c0*/  IMAD.WIDE.U32 R4, R11, 0x8, R6 ;  /* 0x000000080b047825 */ /* 0x000fca00078e0006 */
[----:B------:R-:W2:Y:S01]  /*08d0*/  LDG.E.64 R8, desc[UR14][R4.64] ;  /* 0x0000000e04087981 */ /* 0x000ea2000c1e1b00 */
[----:B------:R-:W0:Y:S01]  /*08e0*/  S2UR UR5, SR_CgaCtaId ;  /* 0x00000000000579c3 */ /* 0x000e220000008800 */
[----:B------:R-:W-:Y:S01]  /*08f0*/  UMOV UR4, 0x400 ;  /* 0x0000040000047882 */ /* 0x000fe20000000000 */
[----:B------:R-:W-:Y:S02]  /*0900*/  IMAD R10, R3, UR12, R0 ;  /* 0x0000000c030a7c24 */ /* 0x000fe4000f8e0200 */
[----:B------:R-:W-:Y:S01]  /*0910*/  VIADD R13, R11, UR7 ;  /* 0x000000070b0d7c36 */ /* 0x000fe20008000000 */
[----:B0-----:R-:W-:-:S06]  /*0920*/  ULEA UR4, UR5, UR4, 0x18 ;  /* 0x0000000405047291 */ /* 0x001fcc000f8ec0ff */
[----:B------:R-:W-:Y:S01]  /*0930*/  LEA R15, R10, UR4, 0x3 ;  /* 0x000000040a0f7c11 */ /* 0x000fe2000f8e18ff */
[----:B------:R-:W-:-:S04]  /*0940*/  IMAD.WIDE.U32 R10, R13, 0x8, R6 ;  /* 0x000000080d0a7825 */ /* 0x000fc800078e0006 */
[----:B--2---:R0:W-:Y:S01]  /*0950*/  STS.64 [R15], R8 ;  /* 0x000000080f007388 */ /* 0x0041e20000000a00 */
[----:B------:R-:W-:Y:S06]  /*0960*/  BAR.SYNC.DEFER_BLOCKING 0x0 ;  /* 0x0000000000007b1d */ /* 0x000fec0000010000 */
[----:B------:R-:W2:Y:S01]  /*0970*/  LDG.E.64 R10, desc[UR14][R10.64] ;  /* 0x0000000e0a0a7981 */ /* 0x000ea2000c1e1b00 */
[----:B------:R-:W-:Y:S01]  /*0980*/  IMAD.U32 R4, RZ, RZ, UR12 ;  /* 0x0000000cff047e24 */ /* 0x000fe2000f8e00ff */
[----:B------:R-:W-:-:S03]  /*0990*/  IADD3 R17, PT, PT, R13, UR7, RZ ;  /* 0x000000070d117c10 */ /* 0x000fc6000fffe0ff */
[----:B------:R-:W-:Y:S02]  /*09a0*/  IMAD R5, R4, 0x8, R15 ;  /* 0x0000000804057824 */ /* 0x000fe400078e020f */
[----:B------:R-:W-:-:S03]  /*09b0*/  IMAD.WIDE.U32 R12, R17, 0x8, R6 ;  /* 0x00000008110c7825 */ /* 0x000fc600078e0006 */
[----:B--2---:R1:W-:Y:S01]  /*09c0*/  STS.64 [R5], R10 ;  /* 0x0000000a05007388 */ /* 0x0043e20000000a00 */
[----:B------:R-:W-:Y:S06]  /*09d0*/  BAR.SYNC.DEFER_BLOCKING 0x0 ;  /* 0x0000000000007b1d */ /* 0x000fec0000010000 */
[----:B------:R-:W2:Y:S01]  /*09e0*/  LDG.E.64 R12, desc[UR14][R12.64] ;  /* 0x0000000e0c0c7981 */ /* 0x000ea2000c1e1b00 */
[----:B0-----:R-:W-:Y:S01]  /*09f0*/  LEA R15, R4, R5, 0x3 ;  /* 0x00000005040f7211 */ /* 0x001fe200078e18ff */
[----:B------:R-:W-:-:S04]  /*0a00*/  VIADD R17, R17, UR7 ;  /* 0x0000000711117c36 */ /* 0x000fc80008000000 */
[C---:B------:R-:W-:Y:S01]  /*0a10*/  IMAD.WIDE.U32 R8, R17.reuse, 0x8, R6 ;  /* 0x0000000811087825 */ /* 0x040fe200078e0006 */
[----:B--2---:R0:W-:Y:S01]  /*0a20*/  STS.64 [R15], R12 ;  /* 0x0000000c0f007388 */ /* 0x0041e20000000a00 */
[----:B------:R-:W-:Y:S06]  /*0a30*/  BAR.SYNC.DEFER_BLOCKING 0x0 ;  /* 0x0000000000007b1d */ /* 0x000fec0000010000 */
[----:B------:R-:W2:Y:S01]  /*0a40*/  LDG.E.64 R8, desc[UR14][R8.64] ;  /* 0x0000000e08087981 */ /* 0x000ea2000c1e1b00 */
[----:B------:R-:W-:Y:S02]  /*0a50*/  VIADD R19, R17, UR7 ;  /* 0x0000000711137c36 */ /* 0x000fe40008000000 */
[----:B------:R-:W-:-:S02]  /*0a60*/  IMAD R17, R4, 0x8, R15 ;  /* 0x0000000804117824 */ /* 0x000fc400078e020f */
[----:B-1----:R-:W-:-:S03]  /*0a70*/  IMAD.WIDE.U32 R10, R19, 0x8, R6 ;  /* 0x00000008130a7825 */ /* 0x002fc600078e0006 */
[----:B--2---:R1:W-:Y:S01]  /*0a80*/  STS.64 [R17], R8 ;  /* 0x0000000811007388 */ /* 0x0043e20000000a00 */
[----:B------:R-:W-:Y:S06]  /*0a90*/  BAR.SYNC.DEFER_BLOCKING 0x0 ;  /* 0x0000000000007b1d */ /* 0x000fec0000010000 */
[----:B------:R-:W2:Y:S01]  /*0aa0*/  LDG.E.64 R10, desc[UR14][R10.64] ;  /* 0x0000000e0a0a7981 */ /* 0x000ea2000c1e1b00 */
[----:B------:R-:W-:Y:S01]  /*0ab0*/  IMAD R5, R4, 0x8, R17 ;  /* 0x0000000804057824 */ /* 0x000fe200078e0211 */
[----:B------:R-:W-:-:S05]  /*0ac0*/  IADD3 R19, PT, PT, R19, UR7, RZ ;  /* 0x0000000713137c10 */ /* 0x000fca000fffe0ff */
[C---:B0-----:R-:W-:Y:S01]  /*0ad0*/  IMAD.WIDE.U32 R12, R19.reuse, 0x8, R6 ;  /* 0x00000008130c7825 */ /* 0x041fe200078e0006 */
[----:B--2---:R0:W-:Y:S01]  /*0ae0*/  STS.64 [R5], R10 ;  /* 0x0000000a05007388 */ /* 0x0041e20000000a00 */
[----:B------:R-:W-:Y:S06]  /*0af0*/  BAR.SYNC.DEFER_BLOCKING 0x0 ;  /* 0x0000000000007b1d */ /* 0x000fec0000010000 */
[----:B------:R-:W2:Y:S01]  /*0b00*/  LDG.E.64 R12, desc[UR14][R12.64] ;  /* 0x0000000e0c0c7981 */ /* 0x000ea2000c1e1b00 */
[----:B------:R-:W-:Y:S01]  /*0b10*/  LEA R15, R4, R5, 0x3 ;  /* 0x00000005040f7211 */ /* 0x000fe200078e18ff */
[----:B------:R-:W-:-:S04]  /*0b20*/  VIADD R19, R19, UR7 ;  /* 0x0000000713137c36 */ /* 0x000fc80008000000 */
[C---:B-1----:R-:W-:Y:S01]  /*0b30*/  IMAD.WIDE.U32 R8, R19.reuse, 0x8, R6 ;  /* 0x0000000813087825 */ /* 0x042fe200078e0006 */
[----:B--2---:R2:W-:Y:S01]  /*0b40*/  STS.64 [R15], R12 ;  /* 0x0000000c0f007388 */ /* 0x0045e20000000a00 */
[----:B------:R-:W-:Y:S06]  /*0b50*/  BAR.SYNC.DEFER_BLOCKING 0x0 ;  /* 0x0000000000007b1d */ /* 0x000fec0000010000 */
[----:B------:R-:W3:Y:S01]  /*0b60*/  LDG.E.64 R8, desc[UR14][R8.64] ;  /* 0x0000000e08087981 */ /* 0x000ee2000c1e1b00 */
[----:B------:R-:W-:Y:S02]  /*0b70*/  IMAD R17, R4, 0x8, R15 ;  /* 0x0000000804117824 */ /* 0x000fe400078e020f */
[----:B------:R-:W-:-:S04]  /*0b80*/  VIADD R19, R19, UR7 ;  /* 0x0000000713137c36 */ /* 0x000fc80008000000 */
[----:B0-----:R-:W-:Y:S01]  /*0b90*/  IMAD.WIDE.U32 R10, R19, 0x8, R6 ;  /* 0x00000008130a7825 */ /* 0x001fe200078e0006 */
[----:B---3--:R2:W-:Y:S01]  /*0ba0*/  STS.64 [R17], R8 ;  /* 0x0000000811007388 */ /* 0x0085e20000000a00 */
[----:B------:R-:W-:Y:S06]  /*0bb0*/  BAR.SYNC.DEFER_BLOCKING 0x0 ;  /* 0x0000000000007b1d */ /* 0x000fec0000010000 */
[----:B------:R-:W3:Y:S01]  /*0bc0*/  LDG.E.64 R10, desc[UR14][R10.64] ;  /* 0x0000000e0a0a7981 */ /* 0x000ee2000c1e1b00 */
[----:B------:R-:W-:Y:S01]  /*0bd0*/  LEA R5, R4, R17, 0x3 ;  /* 0x0000001104057211 */ /* 0x000fe200078e18ff */
[----:B------:R-:W-:-:S04]  /*0be0*/  VIADD R3, R3, 0x8 ;  /* 0x0000000803037836 */ /* 0x000fc80000000000 */
[----:B---3--:R2:W-:Y:S01]  /*0bf0*/  STS.64 [R5], R10 ;  /* 0x0000000a05007388 */ /* 0x0085e20000000a00 */
[----:B------:R-:W-:Y:S06]  /*0c00*/  BAR.SYNC.DEFER_BLOCKING 0x0 ;  /* 0x0000000000007b1d */ /* 0x000fec0000010000 */
.L_x_16:
[----:B------:R-:W-:Y:S05]  /*0c10*/  BRA.U !UP1, `(.L_x_13) ;  /* 0x0000000109c87547 */ /* 0x000fea000b800000 */
[----:B------:R-:W-:Y:S02]  /*0c20*/  UISETP.GE.U32.AND UP0, UPT, UR13, 0x4, UPT ;  /* 0x000000040d00788c */ /* 0x000fe4000bf06070 */
[----:B------:R-:W-:-:S04]  /*0c30*/  ULOP3.LUT UR11, UR12, 0x3, URZ, 0xc0, !UPT ;  /* 0x000000030c0b7892 */ /* 0x000fc8000f8ec0ff */
[----:B------:R-:W-:-:S03]  /*0c40*/  UISETP.NE.AND UP1, UPT, UR11, URZ, UPT ;  /* 0x000000ff0b00728c */ /* 0x000fc6000bf25270 */
[----:B------:R-:W-:Y:S08]  /*0c50*/  BRA.U !UP0, `(.L_x_17) ;  /* 0x0000000108787547 */ /* 0x000ff0000b800000 */
[----:B-12---:R-:W-:-:S04]  /*0c60*/  IMAD R9, R3, UR7, R0 ;  /* 0x0000000703097c24 */ /* 0x006fc8000f8e0200 */
[----:B------:R-:W-:-:S06]  /*0c70*/  IMAD.WIDE.U32 R4, R9, 0x8, R6 ;  /* 0x0000000809047825 */ /* 0x000fcc00078e0006 */
        /* <DEDUP_REMOVED lines=11> */
[----:B------:R-:W-:Y:S01]  /*0d30*/  MOV R12, UR12 ;  /* 0x0000000c000c7c02 */ /* 0x000fe20008000f00 */
[----:B------:R-:W-:-:S04]  /*0d40*/  VIADD R17, R11, UR7 ;  /* 0x000000070b117c36 */ /* 0x000fc80008000000 */
[----:B------:R-:W-:Y:S02]  /*0d50*/  IMAD R15, R12, 0x8, R13 ;  /* 0x000000080c0f7824 */ /* 0x000fe400078e020d */
[----:B------:R-:W-:-:S03]  /*0d60*/  IMAD.WIDE.U32 R10, R17, 0x8, R6 ;  /* 0x00000008110a7825 */ /* 0x000fc600078e0006 */
[----:B--2---:R3:W-:Y:S01]  /*0d70*/  STS.64 [R15], R8 ;  /* 0x000000080f007388 */ /* 0x0047e20000000a00 */
[----:B------:R-:W-:Y:S06]  /*0d80*/  BAR.SYNC.DEFER_BLOCKING 0x0 ;  /* 0x0000000000007b1d */ /* 0x000fec0000010000 */
[----:B------:R-:W2:Y:S01]  /*0d90*/  LDG.E.64 R10, desc[UR14][R10.64] ;  /* 0x0000000e0a0a7981 */ /* 0x000ea2000c1e1b00 */
[----:B0-----:R-:W-:Y:S01]  /*0da0*/  IMAD R13, R12, 0x8, R15 ;  /* 0x000000080c0d7824 */ /* 0x001fe200078e020f */
[----:B------:R-:W-:-:S05]  /*0db0*/  IADD3 R17, PT, PT, R17, UR7, RZ ;  /* 0x0000000711117c10 */ /* 0x000fca000fffe0ff */
[----:B------:R-:W-:Y:S01]  /*0dc0*/  IMAD.WIDE.U32 R4, R17, 0x8, R6 ;  /* 0x0000000811047825 */ /* 0x000fe200078e0006 */
[----:B--2---:R3:W-:Y:S01]  /*0dd0*/  STS.64 [R13], R10 ;  /* 0x0000000a0d007388 */ /* 0x0047e20000000a00 */
[----:B------:R-:W-:Y:S06]  /*0de0*/  BAR.SYNC.DEFER_BLOCKING 0x0 ;  /* 0x0000000000007b1d */ /* 0x000fec0000010000 */
[----:B------:R-:W2:Y:S01]  /*0df0*/  LDG.E.64 R4, desc[UR14][R4.64] ;  /* 0x0000000e04047981 */ /* 0x000ea2000c1e1b00 */
[----:B------:R-:W-:Y:S01]  /*0e00*/  IMAD R17, R12, 0x8, R13 ;  /* 0x000000080c117824 */ /* 0x000fe200078e020d */
[----:B------:R-:W-:-:S04]  /*0e10*/  IADD3 R3, PT, PT, R3, 0x4, RZ ;  /* 0x0000000403037810 */ /* 0x000fc80007ffe0ff */
[----:B--2---:R3:W-:Y:S01]  /*0e20*/  STS.64 [R17], R4 ;  /* 0x0000000411007388 */ /* 0x0047e20000000a00 */
[----:B------:R-:W-:Y:S06]  /*0e30*/  BAR.SYNC.DEFER_BLOCKING 0x0 ;  /* 0x0000000000007b1d */ /* 0x000fec0000010000 */
.L_x_17:
[----:B------:R-:W-:Y:S05]  /*0e40*/  BRA.U !UP1, `(.L_x_13) ;  /* 0x00000001093c7547 */ /* 0x000fea000b800000 */
[----:B------:R-:W0:Y:S01]  /*0e50*/  S2UR UR5, SR_CgaCtaId ;  /* 0x00000000000579c3 */ /* 0x000e220000008800 */
[----:B------:R-:W-:Y:S02]  /*0e60*/  UMOV UR4, 0x400 ;  /* 0x0000040000047882 */ /* 0x000fe40000000000 */
[----:B0-----:R-:W-:-:S03]  /*0e70*/  ULEA UR5, UR5, UR4, 0x18 ;  /* 0x0000000405057291 */ /* 0x001fc6000f8ec0ff */
[----:B------:R-:W-:-:S09]  /*0e80*/  UMOV UR4, URZ ;  /* 0x000000ff00047c82 */ /* 0x000fd20008000000 */
.L_x_18:
[----:B0123--:R-:W-:-:S04]  /*0e90*/  IMAD R5, R3, UR7, R0 ;  /* 0x0000000703057c24 */ /* 0x00ffc8000f8e0200 */
[----:B------:R-:W-:-:S06]  /*0ea0*/  IMAD.WIDE.U32 R4, R5, 0x8, R6 ;  /* 0x0000000805047825 */ /* 0x000fcc00078e0006 */
[----:B------:R-:W2:Y:S01]  /*0eb0*/  LDG.E.64 R4, desc[UR14][R4.64] ;  /* 0x0000000e04047981 */ /* 0x000ea2000c1e1b00 */
[C---:B------:R-:W-:Y:S01]  /*0ec0*/  IMAD R8, R3.reuse, UR12, R0 ;  /* 0x0000000c03087c24 */ /* 0x040fe2000f8e0200 */
[----:B------:R-:W-:Y:S01]  /*0ed0*/  UIADD3 UR4, UPT, UPT, UR4, 0x1, URZ ;  /* 0x0000000104047890 */ /* 0x000fe2000fffe0ff */
[----:B------:R-:W-:-:S03]  /*0ee0*/  VIADD R3, R3, 0x1 ;  /* 0x0000000103037836 */ /* 0x000fc60000000000 */
[----:B------:R-:W-:Y:S01]  /*0ef0*/  LEA R9, R8, UR5, 0x3 ;  /* 0x0000000508097c11 */ /* 0x000fe2000f8e18ff */
[----:B------:R-:W-:-:S04]  /*0f00*/  UISETP.NE.AND UP0, UPT, UR4, UR11, UPT ;  /* 0x0000000b0400728c */ /* 0x000fc8000bf05270 */
[----:B--2---:R0:W-:Y:S01]  /*0f10*/  STS.64 [R9], R4 ;  /* 0x0000000409007388 */ /* 0x0041e20000000a00 */
[----:B------:R-:W-:Y:S06]  /*0f20*/  BAR.SYNC.DEFER_BLOCKING 0x0 ;  /* 0x0000000000007b1d */ /* 0x000fec0000010000 */
[----:B------:R-:W-:Y:S05]  /*0f30*/  BRA.U UP0, `(.L_x_18) ;  /* 0xfffffffd00d47547 */ /* 0x000fea000b83ffff */
.L_x_13:
[----:B------:R-:W-:-:S06]  /*0f40*/  UIADD3 UR6, UPT, UPT, UR7, -UR6, -UR12 ;  /* 0x8000000607067290 */ /* 0x000fcc000fffe80c */
[----:B------:R-:W-:-:S13]  /*0f50*/  ISETP.GE.AND P0, PT, R2, UR6, PT ;  /* 0x0000000602007c0c */ /* 0x000fda000bf06270 */
[----:B------:R-:W-:Y:S05]  /*0f60*/  @P0 EXIT ;  /* 0x000000000000094d */ /* 0x000fea0003800000 */
[----:B------:R-:W4:Y:S01]  /*0f70*/  LDCU UR4, c[0x0][0x370] ;  /* 0x00006e00ff0477ac */ /* 0x000f220008000800 */
[----:B------:R-:W-:Y:S02]  /*0f80*/  UIADD3 UR7, UP0, UPT, UR8, 0x40, URZ ;  /* 0x0000004008077890 */ /* 0x000fe4000ff1e0ff */
[----:B------:R-:W-:Y:S02]  /*0f90*/  USHF.L.U32 UR5, UR12, 0x3, URZ ;  /* 0x000000030c057899 */ /* 0x000fe400080006ff */
[----:B------:R-:W-:Y:S02]  /*0fa0*/  UIADD3.X UR8, UPT, UPT, URZ, UR10, URZ, UP0, !UPT ;  /* 0x0000000aff087290 */ /* 0x000fe400087fe4ff */
[----:B----4-:R-:W-:-:S12]  /*0fb0*/  UIMAD UR4, UR9, UR4, URZ ;  /* 0x00000004090472a4 */ /* 0x010fd8000f8e02ff */
.L_x_28:
[----:B------:R-:W4:Y:S02]  /*0fc0*/  LDCU UR9, c[0x0][0x390] ;  /* 0x00007200ff0977ac */ /* 0x000f240008000800 */
[----:B----4-:R-:W-:-:S09]  /*0fd0*/  UISETP.GE.AND UP0, UPT, UR9, 0x1, UPT ;  /* 0x000000010900788c */ /* 0x010fd2000bf06270 */
[----:B------:R-:W-:Y:S05]  /*0fe0*/  BRA.U !UP0, `(.L_x_19) ;  /* 0x0000000d08507547 */ /* 0x000fea000b800000 */
[----:B------:R-:W4:Y:S01]  /*0ff0*/  LDCU UR10, c[0x0][0x38c] ;  /* 0x00007180ff0a77ac */ /* 0x000f220008000800 */
[----:B------:R-:W-:Y:S02]  /*1000*/  VIADD R3, R2, UR9 ;  /* 0x0000000902037c36 */ /* 0x000fe40008000000 */
[----:B0--3--:R-:W-:Y:S01]  /*1010*/  HFMA2 R4, -RZ, RZ, 0, 0 ;  /* 0x00000000ff047431 */ /* 0x009fe200000001ff */
[----:B-12---:R-:W-:Y:S02]  /*1020*/  PRMT R5, RZ, 0x7610, R5 ;  /* 0x00007610ff057816 */ /* 0x006fe40000000005 */
[----:B------:R-:W-:Y:S01]  /*1030*/  PRMT R24, RZ, 0x7610, R24 ;  /* 0x00007610ff187816 */ /* 0x000fe20000000018 */
[----:B----4-:R-:W-:-:S07]  /*1040*/  IMAD R25, R3, UR10, RZ ;  /* 0x0000000a03197c24 */ /* 0x010fce000f8e02ff */
.L_x_27:
[----:B------:R-:W-:Y:S02]  /*1050*/  ISETP.NE.AND P0, PT, R4, RZ, PT ;  /* 0x000000ff0400720c */ /* 0x000fe40003f05270 */
[----:B------:R-:W-:-:S11]  /*1060*/  CS2R R18, SRZ ;  /* 0x0000000000127805 */ /* 0x000fd6000001ff00 */
[----:B------:R-:W-:Y:S05]  /*1070*/  @!P0 BRA `(.L_x_20) ;  /* 0x0000000800848947 */ /* 0x000fea0003800000 */
[C---:B------:R-:W-:Y:S01]  /*1080*/  ISETP.GE.U32.AND P0, PT, R4.reuse, 0x10, PT ;  /* 0x000000100400780c */ /* 0x040fe20003f06070 */
[----:B------:R-:W-:Y:S01]  /*1090*/  IMAD.MOV.U32 R22, RZ, RZ, RZ ;  /* 0x000000ffff167224 */ /* 0x000fe200078e00ff */
[----:B------:R-:W-:Y:S02]  /*10a0*/  LOP3.LUT P1, RZ, R4, 0xf, RZ, 0xc0, !PT ;  /* 0x0000000f04ff7812 */ /* 0x000fe4000782c0ff */
[----:B------:R-:W-:-:S09]  /*10b0*/  CS2R R18, SRZ ;  /* 0x0000000000127805 */ /* 0x000fd2000001ff00 */
[----:B------:R-:W-:Y:S05]  /*10c0*/  @!P0 BRA `(.L_x_21) ;  /* 0x00000004000c8947 */ /* 0x000fea0003800000 */
[----:B------:R-:W0:Y:S01]  /*10d0*/  S2UR UR10, SR_CgaCtaId ;  /* 0x00000000000a79c3 */ /* 0x000e220000008800 */
[----:B------:R-:W-:Y:S01]  /*10e0*/  UMOV UR9, 0x400 ;  /* 0x0000040000097882 */ /* 0x000fe20000000000 */
[C---:B------:R-:W-:Y:S02]  /*10f0*/  LOP3.LUT R26, R4.reuse, 0xfffffff0, RZ, 0xc0, !PT ;  /* 0xfffffff0041a7812 */ /* 0x040fe400078ec0ff */
[----:B------:R-:W-:Y:S02]  /*1100*/  CS2R R18, SRZ ;  /* 0x0000000000127805 */ /* 0x000fe4000001ff00 */
[----:B------:R-:W-:Y:S02]  /*1110*/  LOP3.LUT R22, R4, 0x7ffffff0, RZ, 0xc0, !PT ;  /* 0x7ffffff004167812 */ /* 0x000fe400078ec0ff */
[----:B------:R-:W-:Y:S01]  /*1120*/  MOV R23, R25 ;  /* 0x0000001900177202 */ /* 0x000fe20000000f00 */
[----:B------:R-:W-:Y:S01]  /*1130*/  IMAD.MOV R26, RZ, RZ, -R26 ;  /* 0x000000ffff1a7224 */ /* 0x000fe200078e0a1a */
[----:B0-----:R-:W-:-:S06]  /*1140*/  ULEA UR9, UR10, UR9, 0x18 ;  /* 0x000000090a097291 */ /* 0x001fcc000f8ec0ff */
[----:B------:R-:W-:-:S04]  /*1150*/  IMAD.U32 R9, RZ, RZ, UR9 ;  /* 0x00000009ff097e24 */ /* 0x000fc8000f8e00ff */
[----:B------:R-:W-:-:S04]  /*1160*/  IMAD R0, R4, UR5, R9 ;  /* 0x0000000504007c24 */ /* 0x000fc8000f8e0209 */
[----:B------:R-:W-:-:S07]  /*1170*/  VIADD R0, R0, 0x40 ;  /* 0x0000004000007836 */ /* 0x000fce0000000000 */
.L_x_22:
[----:B------:R-:W-:Y:S01]  /*1180*/  MOV R28, UR7 ;  /* 0x00000007001c7c02 */ /* 0x000fe20008000f00 */
[----:B------:R-:W-:Y:S01]  /*1190*/  IMAD.U32 R29, RZ, RZ, UR8 ;  /* 0x00000008ff1d7e24 */ /* 0x000fe2000f8e00ff */
[----:B------:R-:W0:Y:S03]  /*11a0*/  LDS.64 R8, [R0+-0x40] ;  /* 0xffffc00000087984 */ /* 0x000e260000000a00 */
[----:B------:R-:W-:Y:S01]  /*11b0*/  IMAD.WIDE R28, R23, 0x8, R28 ;  /* 0x00000008171c7825 */ /* 0x000fe200078e021c */
[----:B------:R-:W-:Y:S04]  /*11c0*/  LDS.64 R20, [R0+0x18] ;  /* 0x0000180000147984 */ /* 0x000fe80000000a00 */
[----:B------:R-:W0:Y:S04]  /*11d0*/  LDG.E.64 R14, desc[UR14][R28.64+-0x40] ;  /* 0xffffc00e1c0e7981 */ /* 0x000e28000c1e1b00 */
[----:B------:R-:W2:Y:S04]  /*11e0*/  LDG.E.64 R12, desc[UR14][R28.64+-0x38] ;  /* 0xffffc80e1c0c7981 */ /* 0x000ea8000c1e1b00 */
[----:B------:R-:W3:Y:S04]  /*11f0*/  LDG.E.64 R10, desc[UR14][R28.64+-0x30] ;  /* 0xffffd00e1c0a7981 */ /* 0x000ee8000c1e1b00 */
[----:B------:R-:W4:Y:S01]  /*1200*/  LDG.E.64 R16, desc[UR14][R28.64+-0x28] ;  /* 0xffffd80e1c107981 */ /* 0x000f22000c1e1b00 */
[----:B0-----:R-:W-:-:S03]  /*1210*/  DFMA R18, R14, R8, R18 ;  /* 0x000000080e12722b */ /* 0x001fc60000000012 */
[----:B------:R-:W5:Y:S04]  /*1220*/  LDG.E.64 R8, desc[UR14][R28.64+-0x20] ;  /* 0xffffe00e1c087981 */ /* 0x000f68000c1e1b00 */
[----:B------:R-:W2:Y:S02]  /*1230*/  LDS.64 R14, [R0+-0x38] ;  /* 0xffffc800000e7984 */ /* 0x000ea40000000a00 */
[----:B--2---:R-:W-:Y:S02]  /*1240*/  DFMA R14, R12, R14, R18 ;  /* 0x0000000e0c0e722b */ /* 0x004fe40000000012 */
[----:B------:R-:W2:Y:S04]  /*1250*/  LDG.E.64 R12, desc[UR14][R28.64+-0x18] ;  /* 0xffffe80e1c0c7981 */ /* 0x000ea8000c1e1b00 */
[----:B------:R-:W3:Y:S02]  /*1260*/  LDS.64 R18, [R0+-0x30] ;  /* 0xffffd00000127984 */ /* 0x000ee40000000a00 */
[----:B---3--:R-:W-:-:S02]  /*1270*/  DFMA R18, R10, R18, R14 ;  /* 0x000000120a12722b */ /* 0x008fc4000000000e */
[----:B------:R-:W3:Y:S04]  /*1280*/  LDG.E.64 R10, desc[UR14][R28.64+-0x10] ;  /* 0xfffff00e1c0a7981 */ /* 0x000ee8000c1e1b00 */
[----:B------:R-:W4:Y:S02]  /*1290*/  LDS.64 R14, [R0+-0x28] ;  /* 0xffffd800000e7984 */ /* 0x000f240000000a00 */
[----:B----4-:R-:W-:Y:S02]  /*12a0*/  DFMA R14, R16, R14, R18 ;  /* 0x0000000e100e722b */ /* 0x010fe40000000012 */
[----:B------:R-:W5:Y:S04]  /*12b0*/  LDS.64 R18, [R0+-0x20] ;  /* 0xffffe00000127984 */ /* 0x000f680000000a00 */
[----:B------:R-:W4:Y:S02]  /*12c0*/  LDG.E.64 R16, desc[UR14][R28.64+-0x8] ;  /* 0xfffff80e1c107981 */ /* 0x000f24000c1e1b00 */
[----:B-----5:R-:W-:-:S02]  /*12d0*/  DFMA R18, R8, R18, R14 ;  /* 0x000000120812722b */ /* 0x020fc4000000000e */
[----:B------:R-:W2:Y:S04]  /*12e0*/  LDS.64 R14, [R0+-0x18] ;  /* 0xffffe800000e7984 */ /* 0x000ea80000000a00 */
[----:B------:R-:W5:Y:S02]  /*12f0*/  LDG.E.64 R8, desc[UR14][R28.64] ;  /* 0x0000000e1c087981 */ /* 0x000f64000c1e1b00 */
[----:B--2---:R-:W-:Y:S02]  /*1300*/  DFMA R14, R12, R14, R18 ;  /* 0x0000000e0c0e722b */ /* 0x004fe40000000012 */
[----:B------:R-:W2:Y:S04]  /*1310*/  LDG.E.64 R12, desc[UR14][R28.64+0x8] ;  /* 0x0000080e1c0c7981 */ /* 0x000ea8000c1e1b00 */
[----:B------:R-:W3:Y:S02]  /*1320*/  LDS.64 R18, [R0+-0x10] ;  /* 0xfffff00000127984 */ /* 0x000ee40000000a00 */
[----:B---3--:R-:W-:-:S02]  /*1330*/  DFMA R18, R10, R18, R14 ;  /* 0x000000120a12722b */ /* 0x008fc4000000000e */
[----:B------:R-:W3:Y:S04]  /*1340*/  LDG.E.64 R10, desc[UR14][R28.64+0x10] ;  /* 0x0000100e1c0a7981 */ /* 0x000ee8000c1e1b00 */
[----:B------:R-:W4:Y:S02]  /*1350*/  LDS.64 R14, [R0+-0x8] ;  /* 0xfffff800000e7984 */ /* 0x000f240000000a00 */
[----:B----4-:R-:W-:Y:S02]  /*1360*/  DFMA R14, R16, R14, R18 ;  /* 0x0000000e100e722b */ /* 0x010fe40000000012 */
[----:B------:R-:W5:Y:S04]  /*1370*/  LDS.64 R16, [R0] ;  /* 0x0000000000107984 */ /* 0x000f680000000a00 */
[----:B------:R-:W4:Y:S02]  /*1380*/  LDG.E.64 R18, desc[UR14][R28.64+0x20] ;  /* 0x0000200e1c127981 */ /* 0x000f24000c1e1b00 */
[----:B-----5:R-:W-:-:S02]  /*1390*/  DFMA R16, R8, R16, R14 ;  /* 0x000000100810722b */ /* 0x020fc4000000000e */
[----:B------:R-:W2:Y:S04]  /*13a0*/  LDS.64 R8, [R0+0x8] ;  /* 0x0000080000087984 */ /* 0x000ea80000000a00 */
[----:B------:R-:W5:Y:S02]  /*13b0*/  LDG.E.64 R14, desc[UR14][R28.64+0x18] ;  /* 0x0000180e1c0e7981 */ /* 0x000f64000c1e1b00 */
[----:B--2---:R-:W-:Y:S02]  /*13c0*/  DFMA R12, R12, R8, R16 ;  /* 0x000000080c0c722b */ /* 0x004fe40000000010 */
[----:B------:R-:W3:Y:S04]  /*13d0*/  LDS.64 R16, [R0+0x10] ;  /* 0x0000100000107984 */ /* 0x000ee80000000a00 */
[----:B------:R-:W2:Y:S02]  /*13e0*/  LDG.E.64 R8, desc[UR14][R28.64+0x28] ;  /* 0x0000280e1c087981 */ /* 0x000ea4000c1e1b00 */
[----:B---3--:R-:W-:-:S02]  /*13f0*/  DFMA R16, R10, R16, R12 ;  /* 0x000000100a10722b */ /* 0x008fc4000000000c */
[----:B------:R-:W3:Y:S04]  /*1400*/  LDG.E.64 R10, desc[UR14][R28.64+0x30] ;  /* 0x0000300e1c0a7981 */ /* 0x000ee8000c1e1b00 */
[----:B------:R-:W3:Y:S01]  /*1410*/  LDG.E.64 R12, desc[UR14][R28.64+0x38] ;  /* 0x0000380e1c0c7981 */ /* 0x000ee2000c1e1b00 */
[----:B------:R-:W-:-:S05]  /*1420*/  VIADD R26, R26, 0x10 ;  /* 0x000000101a1a7836 */ /* 0x000fca0000000000 */
[----:B------:R-:W-:Y:S01]  /*1430*/  ISETP.NE.AND P0, PT, R26, RZ, PT ;  /* 0x000000ff1a00720c */ /* 0x000fe20003f05270 */
[----:B------:R-:W-:Y:S01]  /*1440*/  VIADD R23, R23, 0x10 ;  /* 0x0000001017177836 */ /* 0x000fe20000000000 */
[----:B-----5:R-:W-:Y:S01]  /*1450*/  DFMA R20, R14, R20, R16 ;  /* 0x000000140e14722b */ /* 0x020fe20000000010 */
[----:B------:R-:W4:Y:S04]  /*1460*/  LDS.64 R16, [R0+0x20] ;  /* 0x0000200000107984 */ /* 0x000f280000000a00 */
[----:B------:R-:W2:Y:S03]  /*1470*/  LDS.64 R14, [R0+0x28] ;  /* 0x00002800000e7984 */ /* 0x000ea60000000a00 */
[----:B----4-:R-:W-:Y:S01]  /*1480*/  DFMA R16, R18, R16, R20 ;  /* 0x000000101210722b */ /* 0x010fe20000000014 */
[----:B------:R-:W3:Y:S04]  /*1490*/  LDS.64 R18, [R0+0x30] ;  /* 0x0000300000127984 */ /* 0x000ee80000000a00 */
[----:B------:R0:W1:Y:S03]  /*14a0*/  LDS.64 R20, [R0+0x38] ;  /* 0x0000380000147984 */ /* 0x0000660000000a00 */
[----:B--2---:R-:W-:Y:S01]  /*14b0*/  DFMA R8, R8, R14, R16 ;  /* 0x0000000e0808722b */ /* 0x004fe20000000010 */
[----:B0-----:R-:W-:-:S07]  /*14c0*/  IADD3 R0, PT, PT, R0, 0x80, RZ ;  /* 0x0000008000007810 */ /* 0x001fce0007ffe0ff */
[----:B---3--:R-:W-:-:S08]  /*14d0*/  DFMA R18, R10, R18, R8 ;  /* 0x000000120a12722b */ /* 0x008fd00000000008 */
[----:B-1----:R-:W-:Y:S01]  /*14e0*/  DFMA R18, R12, R20, R18 ;  /* 0x000000140c12722b */ /* 0x002fe20000000012 */
[----:B------:R-:W-:Y:S10]  /*14f0*/  @P0 BRA `(.L_x_22) ;  /* 0xfffffffc00200947 */ /* 0x000ff4000383ffff */
.L_x_21:
[----:B------:R-:W-:Y:S05]  /*1500*/  @!P1 BRA `(.L_x_20) ;  /* 0x0000000400609947 */ /* 0x000fea0003800000 */
[----:B------:R-:W-:-:S04]  /*1510*/  LOP3.LUT R8, R24, 0xf, RZ, 0xc0, !PT ;  /* 0x0000000f18087812 */ /* 0x000fc800078ec0ff */
[C---:B------:R-:W-:Y:S01]  /*1520*/  LOP3.LUT P1, RZ, R8.reuse, 0x7, RZ, 0xc0, !PT ;  /* 0x0000000708ff7812 */ /* 0x040fe2000782c0ff */
[----:B------:R-:W-:-:S05]  /*1530*/  VIADD R0, R8, 0xffffffff ;  /* 0xffffffff08007836 */ /* 0x000fca0000000000 */
[----:B------:R-:W-:-:S13]  /*1540*/  ISETP.GE.U32.AND P0, PT, R0, 0x7, PT ;  /* 0x000000070000780c */ /* 0x000fda0003f06070 */
[----:B------:R-:W-:Y:S05]  /*1550*/  @!P0 BRA `(.L_x_23) ;  /* 0x0000000000848947 */ /* 0x000fea0003800000 */
[----:B------:R-:W-:Y:S01]  /*1560*/  IADD3 R29, PT, PT, R25, R22, RZ ;  /* 0x00000016191d7210 */ /* 0x000fe20007ffe0ff */
[----:B------:R-:W0:Y:S01]  /*1570*/  S2R R9, SR_CgaCtaId ;  /* 0x0000000000097919 */ /* 0x000e220000008800 */
[----:B------:R-:W1:Y:S03]  /*1580*/  LDCU UR9, c[0x0][0x390] ;  /* 0x00007200ff0977ac */ /* 0x000e660008000800 */
[----:B------:R-:W-:-:S05]  /*1590*/  IMAD.WIDE R28, R29, 0x8, R6 ;  /* 0x000000081d1c7825 */ /* 0x000fca00078e0206 */
[----:B------:R-:W2:Y:S04]  /*15a0*/  LDG.E.64 R12, desc[UR14][R28.64] ;  /* 0x0000000e1c0c7981 */ /* 0x000ea8000c1e1b00 */
[----:B------:R-:W3:Y:S04]  /*15b0*/  LDG.E.64 R10, desc[UR14][R28.64+0x8] ;  /* 0x0000080e1c0a7981 */ /* 0x000ee8000c1e1b00 */
[----:B------:R-:W4:Y:S01]  /*15c0*/  LDG.E.64 R16, desc[UR14][R28.64+0x10] ;  /* 0x0000100e1c107981 */ /* 0x000f22000c1e1b00 */
[----:B------:R-:W-:Y:S01]  /*15d0*/  MOV R8, 0x400 ;  /* 0x0000040000087802 */ /* 0x000fe20000000f00 */
[----:B-1----:R-:W-:-:S02]  /*15e0*/  IMAD R0, R4, UR9, R22 ;  /* 0x0000000904007c24 */ /* 0x002fc4000f8e0216 */
[----:B------:R-:W5:Y:S04]  /*15f0*/  LDG.E.64 R26, desc[UR14][R28.64+0x18] ;  /* 0x0000180e1c1a7981 */ /* 0x000f68000c1e1b00 */
[----:B------:R-:W5:Y:S01]  /*1600*/  LDG.E.64 R20, desc[UR14][R28.64+0x20] ;  /* 0x0000200e1c147981 */ /* 0x000f62000c1e1b00 */
[----:B0-----:R-:W-:-:S05]  /*1610*/  LEA R9, R9, R8, 0x18 ;  /* 0x0000000809097211 */ /* 0x001fca00078ec0ff */
[----:B------:R-:W-:-:S05]  /*1620*/  IMAD R0, R0, 0x8, R9 ;  /* 0x0000000800007824 */ /* 0x000fca00078e0209 */
[----:B------:R-:W2:Y:S04]  /*1630*/  LDS.64 R8, [R0] ;  /* 0x0000000000087984 */ /* 0x000ea80000000a00 */
[----:B------:R-:W3:Y:S01]  /*1640*/  LDS.64 R14, [R0+0x8] ;  /* 0x00000800000e7984 */ /* 0x000ee20000000a00 */
[----:B--2---:R-:W-:-:S03]  /*1650*/  DFMA R18, R12, R8, R18 ;  /* 0x000000080c12722b */ /* 0x004fc60000000012 */
[----:B------:R-:W2:Y:S04]  /*1660*/  LDG.E.64 R8, desc[UR14][R28.64+0x28] ;  /* 0x0000280e1c087981 */ /* 0x000ea8000c1e1b00 */
[----:B------:R-:W4:Y:S01]  /*1670*/  LDS.64 R12, [R0+0x10] ;  /* 0x00001000000c7984 */ /* 0x000f220000000a00 */
[----:B---3--:R-:W-:-:S03]  /*1680*/  DFMA R14, R10, R14, R18 ;  /* 0x0000000e0a0e722b */ /* 0x008fc60000000012 */
[----:B------:R-:W3:Y:S04]  /*1690*/  LDG.E.64 R10, desc[UR14][R28.64+0x30] ;  /* 0x0000300e1c0a7981 */ /* 0x000ee8000c1e1b00 */
[----:B------:R-:W3:Y:S01]  /*16a0*/  LDG.E.64 R18, desc[UR14][R28.64+0x38] ;  /* 0x0000380e1c127981 */ /* 0x000ee2000c1e1b00 */
[----:B----4-:R-:W-:-:S03]  /*16b0*/  DFMA R16, R16, R12, R14 ;  /* 0x0000000c1010722b */ /* 0x010fc6000000000e */
[----:B------:R-:W5:Y:S04]  /*16c0*/  LDS.64 R14, [R0+0x18] ;  /* 0x00001800000e7984 */ /* 0x000f680000000a00 */
[----:B------:R-:W0:Y:S01]  /*16d0*/  LDS.64 R12, [R0+0x20] ;  /* 0x00002000000c7984 */ /* 0x000e220000000a00 */
[----:B-----5:R-:W-:-:S03]  /*16e0*/  DFMA R26, R26, R14, R16 ;  /* 0x0000000e1a1a722b */ /* 0x020fc60000000010 */
[----:B------:R-:W2:Y:S04]  /*16f0*/  LDS.64 R14, [R0+0x28] ;  /* 0x00002800000e7984 */ /* 0x000ea80000000a00 */
[----:B------:R-:W3:Y:S01]  /*1700*/  LDS.64 R16, [R0+0x30] ;  /* 0x0000300000107984 */ /* 0x000ee20000000a00 */
[----:B0-----:R-:W-:-:S03]  /*1710*/  DFMA R12, R20, R12, R26 ;  /* 0x0000000c140c722b */ /* 0x001fc6000000001a */
[----:B------:R-:W0:Y:S01]  /*1720*/  LDS.64 R20, [R0+0x38] ;  /* 0x0000380000147984 */ /* 0x000e220000000a00 */
[----:B------:R-:W-:-:S04]  /*1730*/  IADD3 R22, PT, PT, R22, 0x8, RZ ;  /* 0x0000000816167810 */ /* 0x000fc80007ffe0ff */
[----:B--2---:R-:W-:-:S08]  /*1740*/  DFMA R8, R8, R14, R12 ;  /* 0x0000000e0808722b */ /* 0x004fd0000000000c */
[----:B---3--:R-:W-:-:S08]  /*1750*/  DFMA R8, R10, R16, R8 ;  /* 0x000000100a08722b */ /* 0x008fd00000000008 */
[----:B0-----:R-:W-:-:S11]  /*1760*/  DFMA R18, R18, R20, R8 ;  /* 0x000000141212722b */ /* 0x001fd60000000008 */
.L_x_23:
[----:B------:R-:W-:Y:S05]  /*1770*/  @!P1 BRA `(.L_x_20) ;  /* 0x0000000000c49947 */ /* 0x000fea0003800000 */
[----:B------:R-:W-:-:S04]  /*1780*/  LOP3.LUT R0, R5, 0xffff, RZ, 0xc0, !PT ;  /* 0x0000ffff05007812 */ /* 0x000fc800078ec0ff */
[C---:B------:R-:W-:Y:S02]  /*1790*/  LOP3.LUT R8, R0.reuse, 0x7, RZ, 0xc0, !PT ;  /* 0x0000000700087812 */ /* 0x040fe400078ec0ff */
[----:B------:R-:W-:-:S03]  /*17a0*/  LOP3.LUT R0, R0, 0x3, RZ, 0xc0, !PT ;  /* 0x0000000300007812 */ /* 0x000fc600078ec0ff */
[----:B------:R-:W-:Y:S01]  /*17b0*/  VIADD R8, R8, 0xffffffff ;  /* 0xffffffff08087836 */ /* 0x000fe20000000000 */
[----:B------:R-:W-:-:S04]  /*17c0*/  ISETP.NE.AND P1, PT, R0, RZ, PT ;  /* 0x000000ff0000720c */ /* 0x000fc80003f25270 */
        /* <DEDUP_REMOVED lines=8> */
[----:B------:R-:W4:Y:S04]  /*1850*/  LDG.E.64 R10, desc[UR14][R26.64+0x10] ;  /* 0x0000100e1a0a7981 */ /* 0x000f28000c1e1b00 */
[----:B------:R-:W5:Y:S01]  /*1860*/  LDG.E.64 R8, desc[UR14][R26.64+0x18] ;  /* 0x0000180e1a087981 */ /* 0x000f62000c1e1b00 */
[----:B------:R-:W-:Y:S01]  /*1870*/  MOV R15, 0x400 ;  /* 0x00000400000f7802 */ /* 0x000fe20000000f00 */
[----:B-1----:R-:W-:Y:S01]  /*1880*/  IMAD R14, R4, UR9, R22 ;  /* 0x00000009040e7c24 */ /* 0x002fe2000f8e0216 */
[----:B------:R-:W-:-:S02]  /*1890*/  IADD3 R22, PT, PT, R22, 0x4, RZ ;  /* 0x0000000416167810 */ /* 0x000fc40007ffe0ff */
[----:B0-----:R-:W-:-:S05]  /*18a0*/  LEA R15, R20, R15, 0x18 ;  /* 0x0000000f140f7211 */ /* 0x001fca00078ec0ff */
[----:B------:R-:W-:-:S05]  /*18b0*/  IMAD R23, R14, 0x8, R15 ;  /* 0x000000080e177824 */ /* 0x000fca00078e020f */
[----:B------:R-:W2:Y:S04]  /*18c0*/  LDS.64 R20, [R23] ;  /* 0x0000000017147984 */ /* 0x000ea80000000a00 */
[----:B------:R-:W3:Y:S01]  /*18d0*/  LDS.64 R14, [R23+0x8] ;  /* 0x00000800170e7984 */ /* 0x000ee20000000a00 */
[----:B--2---:R-:W-:-:S03]  /*18e0*/  DFMA R20, R16, R20, R18 ;  /* 0x000000141014722b */ /* 0x004fc60000000012 */
[----:B------:R-:W4:Y:S04]  /*18f0*/  LDS.64 R16, [R23+0x10] ;  /* 0x0000100017107984 */ /* 0x000f280000000a00 */
[----:B------:R-:W5:Y:S01]  /*1900*/  LDS.64 R18, [R23+0x18] ;  /* 0x0000180017127984 */ /* 0x000f620000000a00 */
[----:B---3--:R-:W-:-:S08]  /*1910*/  DFMA R12, R12, R14, R20 ;  /* 0x0000000e0c0c722b */ /* 0x008fd00000000014 */
[----:B----4-:R-:W-:-:S08]  /*1920*/  DFMA R10, R10, R16, R12 ;  /* 0x000000100a0a722b */ /* 0x010fd0000000000c */
[----:B-----5:R-:W-:-:S11]  /*1930*/  DFMA R18, R8, R18, R10 ;  /* 0x000000120812722b */ /* 0x020fd6000000000a */
.L_x_24:
[----:B------:R-:W-:Y:S05]  /*1940*/  @!P1 BRA `(.L_x_20) ;  /* 0x0000000000509947 */ /* 0x000fea0003800000 */
[----:B------:R-:W-:Y:S01]  /*1950*/  IMAD.IADD R9, R25, 0x1, R22 ;  /* 0x0000000119097824 */ /* 0x000fe200078e0216 */
[----:B------:R-:W0:Y:S01]  /*1960*/  S2R R13, SR_CgaCtaId ;  /* 0x00000000000d7919 */ /* 0x000e220000008800 */
[----:B------:R-:W1:Y:S02]  /*1970*/  LDCU UR9, c[0x0][0x390] ;  /* 0x00007200ff0977ac */ /* 0x000e640008000800 */
[----:B------:R-:W-:-:S05]  /*1980*/  IMAD.WIDE R8, R9, 0x8, R6 ;  /* 0x0000000809087825 */ /* 0x000fca00078e0206 */
[----:B------:R-:W2:Y:S01]  /*1990*/  LDG.E.64 R10, desc[UR14][R8.64] ;  /* 0x0000000e080a7981 */ /* 0x000ea2000c1e1b00 */
[----:B------:R-:W-:Y:S02]  /*19a0*/  MOV R12, 0x400 ;  /* 0x00000400000c7802 */ /* 0x000fe40000000f00 */
[----:B------:R-:W-:Y:S01]  /*19b0*/  ISETP.NE.AND P0, PT, R0, 0x1, PT ;  /* 0x000000010000780c */ /* 0x000fe20003f05270 */
[----:B-1----:R-:W-:Y:S01]  /*19c0*/  IMAD R22, R4, UR9, R22 ;  /* 0x0000000904167c24 */ /* 0x002fe2000f8e0216 */
[----:B0-----:R-:W-:-:S04]  /*19d0*/  LEA R13, R13, R12, 0x18 ;  /* 0x0000000c0d0d7211 */ /* 0x001fc800078ec0ff */
[----:B------:R-:W-:-:S05]  /*19e0*/  LEA R22, R22, R13, 0x3 ;  /* 0x0000000d16167211 */ /* 0x000fca00078e18ff */
[----:B------:R-:W2:Y:S02]  /*19f0*/  LDS.64 R12, [R22] ;  /* 0x00000000160c7984 */ /* 0x000ea40000000a00 */
[----:B--2---:R-:W-:Y:S01]  /*1a00*/  DFMA R18, R10, R12, R18 ;  /* 0x0000000c0a12722b */ /* 0x004fe20000000012 */
[----:B------:R-:W-:Y:S10]  /*1a10*/  @!P0 BRA `(.L_x_20) ;  /* 0x00000000001c8947 */ /* 0x000ff40003800000 */
[----:B------:R-:W-:Y:S01]  /*1a20*/  ISETP.NE.AND P0, PT, R0, 0x2, PT ;  /* 0x000000020000780c */ /* 0x000fe20003f05270 */
[----:B------:R-:W2:Y:S04]  /*1a30*/  LDG.E.64 R10, desc[UR14][R8.64+0x8] ;  /* 0x0000080e080a7981 */ /* 0x000ea8000c1e1b00 */
[----:B------:R-:W2:Y:S08]  /*1a40*/  LDS.64 R12, [R22+0x8] ;  /* 0x00000800160c7984 */ /* 0x000eb00000000a00 */
[----:B------:R-:W3:Y:S04]  /*1a50*/  @P0 LDG.E.64 R14, desc[UR14][R8.64+0x10] ;  /* 0x0000100e080e0981 */ /* 0x000ee8000c1e1b00 */
[----:B------:R-:W3:Y:S01]  /*1a60*/  @P0 LDS.64 R16, [R22+0x10] ;  /* 0x0000100016100984 */ /* 0x000ee20000000a00 */
[----:B--2---:R-:W-:-:S08]  /*1a70*/  DFMA R18, R10, R12, R18 ;  /* 0x0000000c0a12722b */ /* 0x004fd00000000012 */
[----:B---3--:R-:W-:-:S11]  /*1a80*/  @P0 DFMA R18, R14, R16, R18 ;  /* 0x000000100e12022b */ /* 0x008fd60000000012 */
.L_x_20:
[----:B------:R-:W-:Y:S01]  /*1a90*/  IMAD.IADD R9, R25, 0x1, R4 ;  /* 0x0000000119097824 */ /* 0x000fe200078e0204 */
[----:B------:R-:W0:Y:S01]  /*1aa0*/  S2R R13, SR_CgaCtaId ;  /* 0x00000000000d7919 */ /* 0x000e220000008800 */
[----:B------:R-:W1:Y:S02]  /*1ab0*/  LDCU UR9, c[0x0][0x390] ;  /* 0x00007200ff0977ac */ /* 0x000e640008000800 */
[----:B------:R-:W-:-:S05]  /*1ac0*/  IMAD.WIDE R8, R9, 0x8, R6 ;  /* 0x0000000809087825 */ /* 0x000fca00078e0206 */
[----:B------:R-:W2:Y:S01]  /*1ad0*/  LDG.E.64 R10, desc[UR14][R8.64] ;  /* 0x0000000e080a7981 */ /* 0x000ea2000c1e1b00 */
[----:B------:R-:W-:Y:S01]  /*1ae0*/  MOV R12, 0x400 ;  /* 0x00000400000c7802 */ /* 0x000fe20000000f00 */
[----:B------:R-:W-:Y:S01]  /*1af0*/  BSSY.RECONVERGENT B0, `(.L_x_25) ;  /* 0x0000018000007945 */ /* 0x000fe20003800200 */
[----:B-1----:R-:W-:Y:S02]  /*1b00*/  IMAD R0, R4, UR9, R4 ;  /* 0x0000000904007c24 */ /* 0x002fe4000f8e0204 */
[----:B0-----:R-:W-:Y:S01]  /*1b10*/  LEA R13, R13, R12, 0x18 ;  /* 0x0000000c0d0d7211 */ /* 0x001fe200078ec0ff */
[----:B------:R-:W-:-:S03]  /*1b20*/  IMAD.MOV.U32 R12, RZ, RZ, 0x1 ;  /* 0x00000001ff0c7424 */ /* 0x000fc600078e00ff */
[----:B------:R-:W-:-:S05]  /*1b30*/  LEA R0, R0, R13, 0x3 ;  /* 0x0000000d00007211 */ /* 0x000fca00078e18ff */
[----:B------:R-:W0:Y:S02]  /*1b40*/  LDS.64 R14, [R0] ;  /* 0x00000000000e7984 */ /* 0x000e240000000a00 */
[----:B0-----:R-:W0:Y:S02]  /*1b50*/  MUFU.RCP64H R13, R15 ;  /* 0x0000000f000d7308 */ /* 0x001e240000001800 */
[----:B0-----:R-:W-:-:S08]  /*1b60*/  DFMA R16, -R14, R12, 1 ;  /* 0x3ff000000e10742b */ /* 0x001fd0000000010c */
[----:B------:R-:W-:-:S08]  /*1b70*/  DFMA R16, R16, R16, R16 ;  /* 0x000000101010722b */ /* 0x000fd00000000010 */
[----:B------:R-:W-:-:S08]  /*1b80*/  DFMA R16, R12, R16, R12 ;  /* 0x000000100c10722b */ /* 0x000fd0000000000c */
[----:B------:R-:W-:-:S08]  /*1b90*/  DFMA R12, -R14, R16, 1 ;  /* 0x3ff000000e0c742b */ /* 0x000fd00000000110 */
[----:B------:R-:W-:Y:S02]  /*1ba0*/  DFMA R12, R16, R12, R16 ;  /* 0x0000000c100c722b */ /* 0x000fe40000000010 */
[----:B--2---:R-:W-:-:S08]  /*1bb0*/  DADD R18, R10, -R18 ;  /* 0x000000000a127229 */ /* 0x004fd00000000812 */
[----:B------:R-:W-:Y:S02]  /*1bc0*/  DMUL R10, R18, R12 ;  /* 0x0000000c120a7228 */ /* 0x000fe40000000000 */
[----:B------:R-:W-:-:S06]  /*1bd0*/  FSETP.GEU.AND P1, PT, |R19|, 6.5827683646048100446e-37, PT ;  /* 0x036000001300780b */ /* 0x000fcc0003f2e200 */
[----:B------:R-:W-:-:S08]  /*1be0*/  DFMA R16, -R14, R10, R18 ;  /* 0x0000000a0e10722b */ /* 0x000fd00000000112 */
[----:B------:R-:W-:-:S10]  /*1bf0*/  DFMA R10, R12, R16, R10 ;  /* 0x000000100c0a722b */ /* 0x000fd4000000000a */
[----:B------:R-:W-:-:S05]  /*1c00*/  FFMA R0, RZ, R15, R11 ;  /* 0x0000000fff007223 */ /* 0x000fca000000000b */
[----:B------:R-:W-:-:S13]  /*1c10*/  FSETP.GT.AND P0, PT, |R0|, 1.469367938527859385e-39, PT ;  /* 0x001000000000780b */ /* 0x000fda0003f04200 */
[----:B------:R-:W-:Y:S05]  /*1c20*/  @P0 BRA P1, `(.L_x_26) ;  /* 0x0000000000100947 */ /* 0x000fea0000800000 */
[----:B------:R-:W-:-:S07]  /*1c30*/  MOV R0, 0x1c50 ;  /* 0x00001c5000007802 */ /* 0x000fce0000000f00 */
[----:B------:R-:W-:Y:S05]  /*1c40*/  CALL.REL.NOINC `($__internal_0_$__cuda_sm20_div_rn_f64_full) ;  /* 0x0000000000507944 */ /* 0x000fea0003c00000 */
[----:B------:R-:W-:Y:S01]  /*1c50*/  MOV R10, R18 ;  /* 0x00000012000a7202 */ /* 0x000fe20000000f00 */
[----:B------:R-:W-:-:S07]  /*1c60*/  IMAD.MOV.U32 R11, RZ, RZ, R19 ;  /* 0x000000ffff0b7224 */ /* 0x000fce00078e0013 */
.L_x_26:
[----:B------:R-:W-:Y:S05]  /*1c70*/  BSYNC.RECONVERGENT B0 ;  /* 0x0000000000007941 */ /* 0x000fea0003800200 */
.L_x_25:
[----:B------:R-:W0:Y:S01]  /*1c80*/  LDCU UR9, c[0x0][0x38c] ;  /* 0x00007180ff0977ac */ /* 0x000e220008000800 */
[----:B------:R4:W-:Y:S01]  /*1c90*/  STG.E.64 desc[UR14][R8.64], R10 ;  /* 0x0000000a08007986 */ /* 0x0009e2000c101b0e */
[----:B------:R-:W-:Y:S01]  /*1ca0*/  VIADD R24, R24, 0x1 ;  /* 0x0000000118187836 */ /* 0x000fe20000000000 */
[----:B------:R-:W-:Y:S01]  /*1cb0*/  IADD3 R5, PT, PT, R5, 0x1, RZ ;  /* 0x0000000105057810 */ /* 0x000fe20007ffe0ff */
[C---:B0-----:R-:W-:Y:S01]  /*1cc0*/  IMAD R13, R4.reuse, UR9, R3 ;  /* 0x00000009040d7c24 */ /* 0x041fe2000f8e0203 */
[----:B------:R-:W0:Y:S01]  /*1cd0*/  LDCU UR9, c[0x0][0x390] ;  /* 0x00007200ff0977ac */ /* 0x000e220008000800 */
[----:B------:R-:W-:Y:S02]  /*1ce0*/  IADD3 R4, PT, PT, R4, 0x1, RZ ;  /* 0x0000000104047810 */ /* 0x000fe40007ffe0ff */
[----:B------:R-:W-:-:S05]  /*1cf0*/  IMAD.WIDE R12, R13, 0x8, R6 ;  /* 0x000000080d0c7825 */ /* 0x000fca00078e0206 */
[----:B------:R4:W-:Y:S01]  /*1d00*/  STG.E.64 desc[UR14][R12.64], RZ ;  /* 0x000000ff0c007986 */ /* 0x0009e2000c101b0e */
[----:B0-----:R-:W-:-:S13]  /*1d10*/  ISETP.NE.AND P0, PT, R4, UR9, PT ;  /* 0x0000000904007c0c */ /* 0x001fda000bf05270 */
[----:B----4-:R-:W-:Y:S05]  /*1d20*/  @P0 BRA `(.L_x_27) ;  /* 0xfffffff000c80947 */ /* 0x010fea000383ffff */
.L_x_19:
[----:B------:R-:W-:Y:S01]  /*1d30*/  VIADD R2, R2, UR4 ;  /* 0x0000000402027c36 */ /* 0x000fe20008000000 */
[----:B------:R-:W-:Y:S05]  /*1d40*/  WARPSYNC.ALL ;  /* 0x0000000000007948 */ /* 0x000fea0003800000 */
[----:B------:R-:W-:Y:S01]  /*1d50*/  BAR.SYNC.DEFER_BLOCKING 0x0 ;  /* 0x0000000000007b1d */ /* 0x000fe20000010000 */
[----:B------:R-:W-:-:S13]  /*1d60*/  ISETP.GE.AND P0, PT, R2, UR6, PT ;  /* 0x0000000602007c0c */ /* 0x000fda000bf06270 */
[----:B------:R-:W-:Y:S05]  /*1d70*/  @!P0 BRA `(.L_x_28) ;  /* 0xfffffff000908947 */ /* 0x000fea000383ffff */
[----:B------:R-:W-:Y:S05]  /*1d80*/  EXIT ;  /* 0x000000000000794d */ /* 0x000fea0003800000 */
        .weak           $__internal_0_$__cuda_sm20_div_rn_f64_full
        .type           $__internal_0_$__cuda_sm20_div_rn_f64_full,@function
        .size           $__internal_0_$__cuda_sm20_div_rn_f64_full,(.L_x_100 - $__internal_0_$__cuda_sm20_div_rn_f64_full)
$__internal_0_$__cuda_sm20_div_rn_f64_full:
[----:B------:R-:W-:Y:S01]  /*1d90*/  IMAD.MOV.U32 R11, RZ, RZ, R19 ;  /* 0x000000ffff0b7224 */ /* 0x000fe200078e0013 */
[C---:B------:R-:W-:Y:S01]  /*1da0*/  FSETP.GEU.AND P0, PT, |R15|.reuse, 1.469367938527859385e-39, PT ;  /* 0x001000000f00780b */ /* 0x040fe20003f0e200 */
[----:B------:R-:W-:Y:S01]  /*1db0*/  IMAD.MOV.U32 R27, RZ, RZ, 0x1ca00000 ;  /* 0x1ca00000ff1b7424 */ /* 0x000fe200078e00ff */
[----:B------:R-:W-:Y:S01]  /*1dc0*/  LOP3.LUT R12, R15, 0x800fffff, RZ, 0xc0, !PT ;  /* 0x800fffff0f0c7812 */ /* 0x000fe200078ec0ff */
[----:B------:R-:W-:Y:S01]  /*1dd0*/  BSSY.RECONVERGENT B1, `(.L_x_29) ;  /* 0x0000055000017945 */ /* 0x000fe20003800200 */
[C---:B------:R-:W-:Y:S02]  /*1de0*/  FSETP.GEU.AND P2, PT, |R11|.reuse, 1.469367938527859385e-39, PT ;  /* 0x001000000b00780b */ /* 0x040fe40003f4e200 */
[----:B------:R-:W-:Y:S02]  /*1df0*/  LOP3.LUT R13, R12, 0x3ff00000, RZ, 0xfc, !PT ;  /* 0x3ff000000c0d7812 */ /* 0x000fe400078efcff */
[----:B------:R-:W-:Y:S02]  /*1e00*/  MOV R12, R14 ;  /* 0x0000000e000c7202 */ /* 0x000fe40000000f00 */
[----:B------:R-:W-:-:S02]  /*1e10*/  LOP3.LUT R26, R11, 0x7ff00000, RZ, 0xc0, !PT ;  /* 0x7ff000000b1a7812 */ /* 0x000fc400078ec0ff */
[C---:B------:R-:W-:Y:S01]  /*1e20*/  LOP3.LUT R29, R15.reuse, 0x7ff00000, RZ, 0xc0, !PT ;  /* 0x7ff000000f1d7812 */ /* 0x040fe200078ec0ff */
[----:B------:R-:W-:Y:S01]  /*1e30*/  @!P0 DMUL R12, R14, 8.98846567431157953865e+307 ;  /* 0x7fe000000e0c8828 */ /* 0x000fe20000000000 */
[----:B------:R-:W-:Y:S02]  /*1e40*/  MOV R10, R18 ;  /* 0x00000012000a7202 */ /* 0x000fe40000000f00 */
[C---:B------:R-:W-:Y:S01]  /*1e50*/  ISETP.GE.U32.AND P1, PT, R26.reuse, R29, PT ;  /* 0x0000001d1a00720c */ /* 0x040fe20003f26070 */
[----:B------:R-:W-:Y:S01]  /*1e60*/  @!P2 IMAD.MOV.U32 R20, RZ, RZ, RZ ;  /* 0x000000ffff14a224 */ /* 0x000fe200078e00ff */
[----:B------:R-:W-:Y:S01]  /*1e70*/  @!P2 LOP3.LUT R17, R15, 0x7ff00000, RZ, 0xc0, !PT ;  /* 0x7ff000000f11a812 */ /* 0x000fe200078ec0ff */
[----:B------:R-:W0:Y:S01]  /*1e80*/  MUFU.RCP64H R19, R13 ;  /* 0x0000000d00137308 */ /* 0x000e220000001800 */
[----:B------:R-:W-:Y:S02]  /*1e90*/  MOV R16, R10 ;  /* 0x0000000a00107202 */ /* 0x000fe40000000f00 */
[----:B------:R-:W-:-:S02]  /*1ea0*/  @!P2 ISETP.GE.U32.AND P3, PT, R26, R17, PT ;  /* 0x000000111a00a20c */ /* 0x000fc40003f66070 */
[C---:B------:R-:W-:Y:S02]  /*1eb0*/  SEL R17, R27.reuse, 0x63400000, !P1 ;  /* 0x634000001b117807 */ /* 0x040fe40004800000 */
[----:B------:R-:W-:Y:S02]  /*1ec0*/  @!P2 SEL R21, R27, 0x63400000, !P3 ;  /* 0x634000001b15a807 */ /* 0x000fe40005800000 */
[--C-:B------:R-:W-:Y:S02]  /*1ed0*/  LOP3.LUT R17, R17, 0x800fffff, R11.reuse, 0xf8, !PT ;  /* 0x800fffff11117812 */ /* 0x100fe400078ef80b */
[----:B------:R-:W-:Y:S02]  /*1ee0*/  @!P2 LOP3.LUT R21, R21, 0x80000000, R11, 0xf8, !PT ;  /* 0x800000001515a812 */ /* 0x000fe400078ef80b */
[----:B------:R-:W-:Y:S02]  /*1ef0*/  MOV R18, 0x1 ;  /* 0x0000000100127802 */ /* 0x000fe40000000f00 */
[----:B------:R-:W-:-:S02]  /*1f00*/  @!P2 LOP3.LUT R21, R21, 0x100000, RZ, 0xfc, !PT ;  /* 0x001000001515a812 */ /* 0x000fc400078efcff */
[----:B------:R-:W-:-:S04]  /*1f10*/  @!P0 LOP3.LUT R29, R13, 0x7ff00000, RZ, 0xc0, !PT ;  /* 0x7ff000000d1d8812 */ /* 0x000fc800078ec0ff */
[----:B------:R-:W-:Y:S02]  /*1f20*/  @!P2 DFMA R16, R16, 2, -R20 ;  /* 0x400000001010a82b */ /* 0x000fe40000000814 */
[----:B0-----:R-:W-:-:S08]  /*1f30*/  DFMA R20, R18, -R12, 1 ;  /* 0x3ff000001214742b */ /* 0x001fd0000000080c */
[----:B------:R-:W-:-:S08]  /*1f40*/  DFMA R20, R20, R20, R20 ;  /* 0x000000141414722b */ /* 0x000fd00000000014 */
[----:B------:R-:W-:-:S08]  /*1f50*/  DFMA R20, R18, R20, R18 ;  /* 0x000000141214722b */ /* 0x000fd00000000012 */
[----:B------:R-:W-:-:S08]  /*1f60*/  DFMA R18, R20, -R12, 1 ;  /* 0x3ff000001412742b */ /* 0x000fd0000000080c */
[----:B------:R-:W-:-:S08]  /*1f70*/  DFMA R18, R20, R18, R20 ;  /* 0x000000121412722b */ /* 0x000fd00000000014 */
[----:B------:R-:W-:-:S08]  /*1f80*/  DMUL R20, R18, R16 ;  /* 0x0000001012147228 */ /* 0x000fd00000000000 */
[----:B------:R-:W-:-:S08]  /*1f90*/  DFMA R22, R20, -R12, R16 ;  /* 0x8000000c1416722b */ /* 0x000fd00000000010 */
[----:B------:R-:W-:Y:S01]  /*1fa0*/  DFMA R22, R18, R22, R20 ;  /* 0x000000161216722b */ /* 0x000fe20000000014 */
[----:B------:R-:W-:Y:S01]  /*1fb0*/  IMAD.MOV.U32 R20, RZ, RZ, R26 ;  /* 0x000000ffff147224 */ /* 0x000fe200078e001a */
[----:B------:R-:W-:-:S04]  /*1fc0*/  @!P2 LOP3.LUT R20, R17, 0x7ff00000, RZ, 0xc0, !PT ;  /* 0x7ff000001114a812 */ /* 0x000fc800078ec0ff */
[----:B------:R-:W-:-:S04]  /*1fd0*/  IADD3 R18, PT, PT, R20, -0x1, RZ ;  /* 0xffffffff14127810 */ /* 0x000fc80007ffe0ff */
[----:B------:R-:W-:Y:S01]  /*1fe0*/  ISETP.GT.U32.AND P0, PT, R18, 0x7feffffe, PT ;  /* 0x7feffffe1200780c */ /* 0x000fe20003f04070 */
[----:B------:R-:W-:-:S05]  /*1ff0*/  VIADD R18, R29, 0xffffffff ;  /* 0xffffffff1d127836 */ /* 0x000fca0000000000 */
[----:B------:R-:W-:-:S13]  /*2000*/  ISETP.GT.U32.OR P0, PT, R18, 0x7feffffe, P0 ;  /* 0x7feffffe1200780c */ /* 0x000fda0000704470 */
[----:B------:R-:W-:Y:S05]  /*2010*/  @P0 BRA `(.L_x_30) ;  /* 0x00000000006c0947 */ /* 0x000fea0003800000 */
[----:B------:R-:W-:-:S04]  /*2020*/  LOP3.LUT R11, R15, 0x7ff00000, RZ, 0xc0, !PT ;  /* 0x7ff000000f0b7812 */ /* 0x000fc800078ec0ff */
[CC--:B------:R-:W-:Y:S02]  /*2030*/  VIADDMNMX R10, R26.reuse, -R11.reuse, 0xb9600000, !PT ;  /* 0xb96000001a0a7446 */ /* 0x0c0fe4000780090b */
[----:B------:R-:W-:Y:S02]  /*2040*/  ISETP.GE.U32.AND P0, PT, R26, R11, PT ;  /* 0x0000000b1a00720c */ /* 0x000fe40003f06070 */
[----:B------:R-:W-:Y:S02]  /*2050*/  VIMNMX R10, PT, PT, R10, 0x46a00000, PT ;  /* 0x46a000000a0a7848 */ /* 0x000fe40003fe0100 */
[----:B------:R-:W-:-:S04]  /*2060*/  SEL R27, R27, 0x63400000, !P0 ;  /* 0x634000001b1b7807 */ /* 0x000fc80004000000 */
[----:B------:R-:W-:Y:S02]  /*2070*/  IADD3 R20, PT, PT, -R27, R10, RZ ;  /* 0x0000000a1b147210 */ /* 0x000fe40007ffe1ff */
[----:B------:R-:W-:-:S03]  /*2080*/  MOV R10, RZ ;  /* 0x000000ff000a7202 */ /* 0x000fc60000000f00 */
[----:B------:R-:W-:-:S06]  /*2090*/  VIADD R11, R20, 0x7fe00000 ;  /* 0x7fe00000140b7836 */ /* 0x000fcc0000000000 */
[----:B------:R-:W-:-:S10]  /*20a0*/  DMUL R18, R22, R10 ;  /* 0x0000000a16127228 */ /* 0x000fd40000000000 */
[----:B------:R-:W-:-:S13]  /*20b0*/  FSETP.GTU.AND P0, PT, |R19|, 1.469367938527859385e-39, PT ;  /* 0x001000001300780b */ /* 0x000fda0003f0c200 */
[----:B------:R-:W-:Y:S05]  /*20c0*/  @P0 BRA `(.L_x_31) ;  /* 0x0000000000940947 */ /* 0x000fea0003800000 */
[----:B------:R-:W-:Y:S01]  /*20d0*/  DFMA R12, R22, -R12, R16 ;  /* 0x8000000c160c722b */ /* 0x000fe20000000010 */
[----:B------:R-:W-:-:S09]  /*20e0*/  IMAD.MOV.U32 R10, RZ, RZ, RZ ;  /* 0x000000ffff0a7224 */ /* 0x000fd200078e00ff */
[C---:B------:R-:W-:Y:S02]  /*20f0*/  FSETP.NEU.AND P0, PT, R13.reuse, RZ, PT ;  /* 0x000000ff0d00720b */ /* 0x040fe40003f0d000 */
[----:B------:R-:W-:-:S04]  /*2100*/  LOP3.LUT R15, R13, 0x80000000, R15, 0x48, !PT ;  /* 0x800000000d0f7812 */ /* 0x000fc800078e480f */
[----:B------:R-:W-:-:S07]  /*2110*/  LOP3.LUT R11, R15, R11, RZ, 0xfc, !PT ;  /* 0x0000000b0f0b7212 */ /* 0x000fce00078efcff */
[----:B------:R-:W-:Y:S05]  /*2120*/  @!P0 BRA `(.L_x_31) ;  /* 0x00000000007c8947 */ /* 0x000fea0003800000 */
[----:B------:R-:W-:Y:S01]  /*2130*/  IADD3 R13, PT, PT, -R20, RZ, RZ ;  /* 0x000000ff140d7210 */ /* 0x000fe20007ffe1ff */
[----:B------:R-:W-:Y:S01]  /*2140*/  IMAD.MOV.U32 R12, RZ, RZ, RZ ;  /* 0x000000ffff0c7224 */ /* 0x000fe200078e00ff */
[----:B------:R-:W-:-:S05]  /*2150*/  DMUL.RP R10, R22, R10 ;  /* 0x0000000a160a7228 */ /* 0x000fca0000008000 */
[----:B------:R-:W-:-:S05]  /*2160*/  DFMA R12, R18, -R12, R22 ;  /* 0x8000000c120c722b */ /* 0x000fca0000000016 */
[----:B------:R-:W-:Y:S02]  /*2170*/  LOP3.LUT R15, R11, R15, RZ, 0x3c, !PT ;  /* 0x0000000f0b0f7212 */ /* 0x000fe400078e3cff */
[----:B------:R-:W-:-:S04]  /*2180*/  IADD3 R12, PT, PT, -R20, -0x43300000, RZ ;  /* 0xbcd00000140c7810 */ /* 0x000fc80007ffe1ff */
[----:B------:R-:W-:-:S04]  /*2190*/  FSETP.NEU.AND P0, PT, |R13|, R12, PT ;  /* 0x0000000c0d00720b */ /* 0x000fc80003f0d200 */
[----:B------:R-:W-:Y:S02]  /*21a0*/  FSEL R18, R10, R18, !P0 ;  /* 0x000000120a127208 */ /* 0x000fe40004000000 */
[----:B------:R-:W-:Y:S01]  /*21b0*/  FSEL R19, R15, R19, !P0 ;  /* 0x000000130f137208 */ /* 0x000fe20004000000 */
[----:B------:R-:W-:Y:S06]  /*21c0*/  BRA `(.L_x_31) ;  /* 0x0000000000547947 */ /* 0x000fec0003800000 */
.L_x_30:
[----:B------:R-:W-:-:S14]  /*21d0*/  DSETP.NAN.AND P0, PT, R10, R10, PT ;  /* 0x0000000a0a00722a */ /* 0x000fdc0003f08000 */
[----:B------:R-:W-:Y:S05]  /*21e0*/  @P0 BRA `(.L_x_32) ;  /* 0x0000000000440947 */ /* 0x000fea0003800000 */
[----:B------:R-:W-:-:S14]  /*21f0*/  DSETP.NAN.AND P0, PT, R14, R14, PT ;  /* 0x0000000e0e00722a */ /* 0x000fdc0003f08000 */
[----:B------:R-:W-:Y:S05]  /*2200*/  @P0 BRA `(.L_x_33) ;  /* 0x0000000000300947 */ /* 0x000fea0003800000 */
[----:B------:R-:W-:Y:S01]  /*2210*/  ISETP.NE.AND P0, PT, R20, R29, PT ;  /* 0x0000001d1400720c */ /* 0x000fe20003f05270 */
[----:B------:R-:W-:Y:S01]  /*2220*/  IMAD.MOV.U32 R19, RZ, RZ, -0x80000 ;  /* 0xfff80000ff137424 */ /* 0x000fe200078e00ff */
[----:B------:R-:W-:-:S11]  /*2230*/  MOV R18, 0x0 ;  /* 0x0000000000127802 */ /* 0x000fd60000000f00 */
[----:B------:R-:W-:Y:S05]  /*2240*/  @!P0 BRA `(.L_x_31) ;  /* 0x0000000000348947 */ /* 0x000fea0003800000 */
[----:B------:R-:W-:Y:S02]  /*2250*/  ISETP.NE.AND P0, PT, R20, 0x7ff00000, PT ;  /* 0x7ff000001400780c */ /* 0x000fe40003f05270 */
[----:B------:R-:W-:Y:S02]  /*2260*/  LOP3.LUT R19, R11, 0x80000000, R15, 0x48, !PT ;  /* 0x800000000b137812 */ /* 0x000fe400078e480f */
[----:B------:R-:W-:-:S13]  /*2270*/  ISETP.EQ.OR P0, PT, R29, RZ, !P0 ;  /* 0x000000ff1d00720c */ /* 0x000fda0004702670 */
[----:B------:R-:W-:Y:S02]  /*2280*/  @P0 LOP3.LUT R10, R19, 0x7ff00000, RZ, 0xfc, !PT ;  /* 0x7ff00000130a0812 */ /* 0x000fe400078efcff */
[----:B------:R-:W-:Y:S01]  /*2290*/  @!P0 MOV R18, RZ ;  /* 0x000000ff00128202 */ /* 0x000fe20000000f00 */
[----:B------:R-:W-:Y:S01]  /*22a0*/  @P0 IMAD.MOV.U32 R18, RZ, RZ, RZ ;  /* 0x000000ffff120224 */ /* 0x000fe200078e00ff */
[----:B------:R-:W-:Y:S01]  /*22b0*/  @P0 MOV R19, R10 ;  /* 0x0000000a00130202 */ /* 0x000fe20000000f00 */
[----:B------:R-:W-:Y:S06]  /*22c0*/  BRA `(.L_x_31) ;  /* 0x0000000000147947 */ /* 0x000fec0003800000 */
.L_x_33:
[----:B------:R-:W-:Y:S01]  /*22d0*/  LOP3.LUT R19, R15, 0x80000, RZ, 0xfc, !PT ;  /* 0x000800000f137812 */ /* 0x000fe200078efcff */
[----:B------:R-:W-:Y:S01]  /*22e0*/  IMAD.MOV.U32 R18, RZ, RZ, R14 ;  /* 0x000000ffff127224 */ /* 0x000fe200078e000e */
[----:B------:R-:W-:Y:S06]  /*22f0*/  BRA `(.L_x_31) ;  /* 0x0000000000087947 */ /* 0x000fec0003800000 */
.L_x_32:
[----:B------:R-:W-:Y:S02]  /*2300*/  LOP3.LUT R19, R11, 0x80000, RZ, 0xfc, !PT ;  /* 0x000800000b137812 */ /* 0x000fe400078efcff */
[----:B------:R-:W-:-:S07]  /*2310*/  MOV R18, R10 ;  /* 0x0000000a00127202 */ /* 0x000fce0000000f00 */
.L_x_31:
[----:B------:R-:W-:Y:S05]  /*2320*/  BSYNC.RECONVERGENT B1 ;  /* 0x0000000000017941 */ /* 0x000fea0003800200 */
.L_x_29:
[----:B------:R-:W-:Y:S02]  /*2330*/  HFMA2 R11, -RZ, RZ, 0, 0 ;  /* 0x00000000ff0b7431 */ /* 0x000fe400000001ff */
[----:B------:R-:W-:-:S04]  /*2340*/  IMAD.MOV.U32 R10, RZ, RZ, R0 ;  /* 0x000000ffff0a7224 */ /* 0x000fc800078e0000 */
[----:B------:R-:W-:Y:S05]  /*2350*/  RET.REL.NODEC R10 `(_Z4TRSMPdiii) ;  /* 0xffffffdc0a287950 */ /* 0x000fea0003c3ffff */
.L_x_34:
        /* <DEDUP_REMOVED lines=10> */
.L_x_100:


//--------------------- .text._Z5POTF2PdiiiS_S_   --------------------------
	.section	.text._Z5POTF2PdiiiS_S_,"ax",@progbits
	.align	128
        .global         _Z5POTF2PdiiiS_S_
        .type           _Z5POTF2PdiiiS_S_,@function
        .size           _Z5POTF2PdiiiS_S_,(.L_x_102 - _Z5POTF2PdiiiS_S_)
        .other          _Z5POTF2PdiiiS_S_,@"STO_CUDA_ENTRY STV_DEFAULT"
_Z5POTF2PdiiiS_S_:
.text._Z5POTF2PdiiiS_S_:
[----:B------:R-:W-:Y:S08]  /*0000*/  LDC R1, c[0x0][0x37c] ;  /* 0x0000df00ff017b82 */ /* 0x000ff00000000800 */
[----:B------:R-:W0:Y:S01]  /*0010*/  LDC.64 R4, c[0x0][0x388] ;  /* 0x0000e200ff047b82 */ /* 0x000e220000000a00 */
[----:B------:R-:W1:Y:S01]  /*0020*/  LDCU UR4, c[0x0][0x390] ;  /* 0x00007200ff0477ac */ /* 0x000e620008000800 */
[----:B------:R-:W2:Y:S01]  /*0030*/  S2R R2, SR_TID.X ;  /* 0x0000000000027919 */ /* 0x000ea20000002100 */
[----:B------:R-:W3:Y:S05]  /*0040*/  LDCU.64 UR8, c[0x0][0x358] ;  /* 0x00006b00ff0877ac */ /* 0x000eea0008000a00 */
[----:B------:R-:W4:Y:S01]  /*0050*/  LDC.64 R18, c[0x0][0x380] ;  /* 0x0000e000ff127b82 */ /* 0x000f220000000a00 */
[----:B-1----:R-:W-:-:S02]  /*0060*/  IMAD.U32 R29, RZ, RZ, UR4 ;  /* 0x00000004ff1d7e24 */ /* 0x002fc4000f8e00ff */
[-C--:B0-----:R-:W-:Y:S01]  /*0070*/  IMAD R7, R5, R4.reuse, RZ ;  /* 0x0000000405077224 */ /* 0x081fe200078e02ff */
[----:B------:R-:W-:Y:S02]  /*0080*/  SHF.R.S32.HI R0, RZ, 0x1f, R4 ;  /* 0x0000001fff007819 */ /* 0x000fe40000011404 */
[----:B------:R-:W-:Y:S02]  /*0090*/  R2UR UR5, R29 ;  /* 0x000000001d0572ca */ /* 0x000fe400000e0000 */
[----:B------:R-:W-:-:S04]  /*00a0*/  IADD3 R4, P0, PT, R7, R4, RZ ;  /* 0x0000000407047210 */ /* 0x000fc80007f1e0ff */
[----:B------:R-:W-:Y:S02]  /*00b0*/  LEA.HI.X.SX32 R0, R7, R0, 0x1, P0 ;  /* 0x0000000007007211 */ /* 0x000fe400000f0eff */
[----:B------:R-:W-:Y:S02]  /*00c0*/  ISETP.GE.AND P0, PT, R29, 0x1, PT ;  /* 0x000000011d00780c */ /* 0x000fe40003f06270 */
[----:B----4-:R-:W-:-:S03]  /*00d0*/  LEA R18, P1, R4, R18, 0x3 ;  /* 0x0000001204127211 */ /* 0x010fc600078218ff */
[----:B------:R-:W-:Y:S01]  /*00e0*/  USHF.L.U32 UR5, UR5, 0x3, URZ ;  /* 0x0000000305057899 */ /* 0x000fe200080006ff */
[----:B------:R-:W-:-:S07]  /*00f0*/  LEA.HI.X R19, R4, R19, R0, 0x3, P1 ;  /* 0x0000001304137211 */ /* 0x000fce00008f1c00 */
[----:B--23--:R-:W-:Y:S05]  /*0100*/  @!P0 BRA `(.L_x_35) ;  /* 0x0000001400148947 */ /* 0x00cfea0003800000 */
[C---:B------:R-:W-:Y:S01]  /*0110*/  ISETP.GE.U32.AND P0, PT, R29.reuse, 0x10, PT ;  /* 0x000000101d00780c */ /* 0x040fe20003f06070 */
[----:B------:R-:W-:Y:S01]  /*0120*/  IMAD.MOV.U32 R0, RZ, RZ, RZ ;  /* 0x000000ffff007224 */ /* 0x000fe200078e00ff */
[----:B------:R-:W-:-:S04]  /*0130*/  LOP3.LUT R3, R29, 0xf, RZ, 0xc0, !PT ;  /* 0x0000000f1d037812 */ /* 0x000fc800078ec0ff */
[----:B------:R-:W-:-:S07]  /*0140*/  ISETP.NE.AND P1, PT, R3, RZ, PT ;  /* 0x000000ff0300720c */ /* 0x000fce0003f25270 */
[----:B------:R-:W-:Y:S06]  /*0150*/  @!P0 BRA `(.L_x_36) ;  /* 0x0000000400648947 */ /* 0x000fec0003800000 */
[----:B------:R-:W0:Y:S01]  /*0160*/  S2UR UR6, SR_CgaCtaId ;  /* 0x00000000000679c3 */ /* 0x000e220000008800 */
[----:B------:R-:W-:Y:S01]  /*0170*/  UMOV UR4, 0x400 ;  /* 0x0000040000047882 */ /* 0x000fe20000000000 */
[----:B------:R-:W-:Y:S01]  /*0180*/  LOP3.LUT R0, R29, 0x7ffffff0, RZ, 0xc0, !PT ;  /* 0x7ffffff01d007812 */ /* 0x000fe200078ec0ff */
[----:B0-----:R-:W-:-:S03]  /*0190*/  ULEA UR6, UR6, UR4, 0x18 ;  /* 0x0000000406067291 */ /* 0x001fc6000f8ec0ff */
[----:B------:R-:W-:-:S09]  /*01a0*/  UMOV UR4, URZ ;  /* 0x000000ff00047c82 */ /* 0x000fd20008000000 */
.L_x_37:
[----:B-1----:R-:W-:-:S04]  /*01b0*/  IMAD R9, R5, UR4, R2 ;  /* 0x0000000405097c24 */ /* 0x002fc8000f8e0202 */
[----:B------:R-:W-:-:S05]  /*01c0*/  IMAD.WIDE R8, R9, 0x8, R18 ;  /* 0x0000000809087825 */ /* 0x000fca00078e0212 */
[----:B------:R-:W2:Y:S01]  /*01d0*/  LDG.E.64 R10, desc[UR8][R8.64] ;  /* 0x00000008080a7981 */ /* 0x000ea2000c1e1b00 */
[----:B------:R-:W-:Y:S02]  /*01e0*/  IMAD R4, R29, UR4, R2 ;  /* 0x000000041d047c24 */ /* 0x000fe4000f8e0202 */
[----:B------:R-:W-:-:S03]  /*01f0*/  IMAD.WIDE R12, R5, 0x8, R8 ;  /* 0x00000008050c7825 */ /* 0x000fc600078e0208 */
[----:B------:R-:W-:-:S05]  /*0200*/  LEA R23, R4, UR6, 0x3 ;  /* 0x0000000604177c11 */ /* 0x000fca000f8e18ff */
[----:B--2---:R0:W-:Y:S01]  /*0210*/  STS.64 [R23], R10 ;  /* 0x0000000a17007388 */ /* 0x0041e20000000a00 */
[----:B------:R-:W-:Y:S06]  /*0220*/  BAR.SYNC.DEFER_BLOCKING 0x0 ;  /* 0x0000000000007b1d */ /* 0x000fec0000010000 */
[----:B------:R-:W2:Y:S01]  /*0230*/  LDG.E.64 R14, desc[UR8][R12.64] ;  /* 0x000000080c0e7981 */ /* 0x000ea2000c1e1b00 */
[----:B------:R-:W-:-:S03]  /*0240*/  IMAD.WIDE R16, R5, 0x8, R12 ;  /* 0x0000000805107825 */ /* 0x000fc600078e020c */
[----:B--2---:R1:W-:Y:S01]  /*0250*/  STS.64 [R23+UR5], R14 ;  /* 0x0000000e17007988 */ /* 0x0043e20008000a05 */
[----:B------:R-:W-:Y:S06]  /*0260*/  BAR.SYNC.DEFER_BLOCKING 0x0 ;  /* 0x0000000000007b1d */ /* 0x000fec0000010000 */
[----:B------:R-:W2:Y:S01]  /*0270*/  LDG.E.64 R20, desc[UR8][R16.64] ;  /* 0x0000000810147981 */ /* 0x000ea2000c1e1b00 */
[----:B------:R-:W-:Y:S01]  /*0280*/  IADD3 R25, PT, PT, R23, UR5, RZ ;  /* 0x0000000517197c10 */ /* 0x000fe2000fffe0ff */
[----:B------:R-:W-:-:S04]  /*0290*/  IMAD.WIDE R8, R5, 0x8, R16 ;  /* 0x0000000805087825 */ /* 0x000fc800078e0210 */
[----:B--2---:R2:W-:Y:S01]  /*02a0*/  STS.64 [R25+UR5], R20 ;  /* 0x0000001419007988 */ /* 0x0045e20008000a05 */
[----:B------:R-:W-:Y:S06]  /*02b0*/  BAR.SYNC.DEFER_BLOCKING 0x0 ;  /* 0x0000000000007b1d */ /* 0x000fec0000010000 */
[----:B0-----:R-:W3:Y:S01]  /*02c0*/  LDG.E.64 R10, desc[UR8][R8.64] ;  /* 0x00000008080a7981 */ /* 0x001ee2000c1e1b00 */
[----:B------:R-:W-:Y:S02]  /*02d0*/  VIADD R27, R25, UR5 ;  /* 0x00000005191b7c36 */ /* 0x000fe40008000000 */
[----:B------:R-:W-:-:S03]  /*02e0*/  IMAD.WIDE R12, R5, 0x8, R8 ;  /* 0x00000008050c7825 */ /* 0x000fc600078e0208 */
[----:B---3--:R0:W-:Y:S01]  /*02f0*/  STS.64 [R27+UR5], R10 ;  /* 0x0000000a1b007988 */ /* 0x0081e20008000a05 */
[----:B------:R-:W-:Y:S06]  /*0300*/  BAR.SYNC.DEFER_BLOCKING 0x0 ;  /* 0x0000000000007b1d */ /* 0x000fec0000010000 */
[----:B-1----:R-:W3:Y:S01]  /*0310*/  LDG.E.64 R14, desc[UR8][R12.64] ;  /* 0x000000080c0e7981 */ /* 0x002ee2000c1e1b00 */
[----:B------:R-:W-:Y:S02]  /*0320*/  VIADD R23, R27, UR5 ;  /* 0x000000051b177c36 */ /* 0x000fe40008000000 */
[----:B------:R-:W-:-:S03]  /*0330*/  IMAD.WIDE R16, R5, 0x8, R12 ;  /* 0x0000000805107825 */ /* 0x000fc600078e020c */
[----:B---3--:R1:W-:Y:S01]  /*0340*/  STS.64 [R23+UR5], R14 ;  /* 0x0000000e17007988 */ /* 0x0083e20008000a05 */
[----:B------:R-:W-:Y:S06]  /*0350*/  BAR.SYNC.DEFER_BLOCKING 0x0 ;  /* 0x0000000000007b1d */ /* 0x000fec0000010000 */
[----:B--2---:R-:W2:Y:S01]  /*0360*/  LDG.E.64 R20, desc[UR8][R16.64] ;  /* 0x0000000810147981 */ /* 0x004ea2000c1e1b00 */
        /* <DEDUP_REMOVED lines=49> */
[----:B------:R-:W2:Y:S01]  /*0680*/  LDG.E.64 R8, desc[UR8][R8.64] ;  /* 0x0000000808087981 */ /* 0x000ea2000c1e1b00 */
[----:B------:R-:W-:Y:S01]  /*0690*/  UIADD3 UR4, UPT, UPT, UR4, 0x10, URZ ;  /* 0x0000001004047890 */ /* 0x000fe2000fffe0ff */
[----:B0-----:R-:W-:-:S05]  /*06a0*/  VIADD R11, R25, UR5 ;  /* 0x00000005190b7c36 */ /* 0x001fca0008000000 */
[----:B------:R-:W-:Y:S01]  /*06b0*/  ISETP.NE.AND P0, PT, R0, UR4, PT ;  /* 0x0000000400007c0c */ /* 0x000fe2000bf05270 */
[----:B--2---:R1:W-:Y:S01]  /*06c0*/  STS.64 [R11+UR5], R8 ;  /* 0x000000080b007988 */ /* 0x0043e20008000a05 */
[----:B------:R-:W-:Y:S11]  /*06d0*/  BAR.SYNC.DEFER_BLOCKING 0x0 ;  /* 0x0000000000007b1d */ /* 0x000ff60000010000 */
[----:B------:R-:W-:Y:S05]  /*06e0*/  @P0 BRA `(.L_x_37) ;  /* 0xfffffff800b00947 */ /* 0x000fea000383ffff */
.L_x_36:
[----:B------:R-:W-:Y:S05]  /*06f0*/  @!P1 BRA `(.L_x_38) ;  /* 0x00000004007c9947 */ /* 0x000fea0003800000 */
[----:B------:R-:W-:Y:S02]  /*0700*/  ISETP.GE.U32.AND P0, PT, R3, 0x8, PT ;  /* 0x000000080300780c */ /* 0x000fe40003f06070 */
[----:B------:R-:W-:-:S04]  /*0710*/  LOP3.LUT R4, R29, 0x7, RZ, 0xc0, !PT ;  /* 0x000000071d047812 */ /* 0x000fc800078ec0ff */
[----:B------:R-:W-:-:S07]  /*0720*/  ISETP.NE.AND P1, PT, R4, RZ, PT ;  /* 0x000000ff0400720c */ /* 0x000fce0003f25270 */
[----:B------:R-:W-:Y:S06]  /*0730*/  @!P0 BRA `(.L_x_39) ;  /* 0x0000000000b48947 */ /* 0x000fec0003800000 */
[----:B-1----:R-:W-:-:S04]  /*0740*/  IMAD R9, R0, R5, R2 ;  /* 0x0000000500097224 */ /* 0x002fc800078e0202 */
[----:B------:R-:W-:-:S05]  /*0750*/  IMAD.WIDE R8, R9, 0x8, R18 ;  /* 0x0000000809087825 */ /* 0x000fca00078e0212 */
[----:B------:R-:W2:Y:S01]  /*0760*/  LDG.E.64 R10, desc[UR8][R8.64] ;  /* 0x00000008080a7981 */ /* 0x000ea2000c1e1b00 */
[----:B------:R-:W0:Y:S01]  /*0770*/  S2UR UR6, SR_CgaCtaId ;  /* 0x00000000000679c3 */ /* 0x000e220000008800 */
[----:B------:R-:W-:Y:S01]  /*0780*/  UMOV UR4, 0x400 ;  /* 0x0000040000047882 */ /* 0x000fe20000000000 */
[----:B------:R-:W-:Y:S02]  /*0790*/  IMAD R3, R0, R29, R2 ;  /* 0x0000001d00037224 */ /* 0x000fe400078e0202 */
[----:B------:R-:W-:Y:S01]  /*07a0*/  IMAD.WIDE R12, R5, 0x8, R8 ;  /* 0x00000008050c7825 */ /* 0x000fe200078e0208 */
[----:B0-----:R-:W-:-:S06]  /*07b0*/  ULEA UR4, UR6, UR4, 0x18 ;  /* 0x0000000406047291 */ /* 0x001fcc000f8ec0ff */
        /* <DEDUP_REMOVED lines=8> */
[----:B------:R-:W-:Y:S02]  /*0840*/  VIADD R23, R3, UR5 ;  /* 0x0000000503177c36 */ /* 0x000fe40008000000 */
[----:B------:R-:W-:-:S03]  /*0850*/  IMAD.WIDE R20, R5, 0x8, R16 ;  /* 0x0000000805147825 */ /* 0x000fc600078e0210 */
[----:B--2---:R2:W-:Y:S01]  /*0860*/  STS.64 [R23+UR5], R8 ;  /* 0x0000000817007988 */ /* 0x0045e20008000a05 */
[----:B------:R-:W-:Y:S06]  /*0870*/  BAR.SYNC.DEFER_BLOCKING 0x0 ;  /* 0x0000000000007b1d */ /* 0x000fec0000010000 */
[----:B0-----:R-:W3:Y:S01]  /*0880*/  LDG.E.64 R10, desc[UR8][R20.64] ;  /* 0x00000008140a7981 */ /* 0x001ee2000c1e1b00 */
[----:B------:R-:W-:Y:S01]  /*0890*/  IADD3 R25, PT, PT, R23, UR5, RZ ;  /* 0x0000000517197c10 */ /* 0x000fe2000fffe0ff */
[----:B------:R-:W-:-:S04]  /*08a0*/  IMAD.WIDE R12, R5, 0x8, R20 ;  /* 0x00000008050c7825 */ /* 0x000fc800078e0214 */
        /* <DEDUP_REMOVED lines=17> */
[----:B------:R-:W3:Y:S01]  /*09c0*/  LDG.E.64 R12, desc[UR8][R12.64] ;  /* 0x000000080c0c7981 */ /* 0x000ee2000c1e1b00 */
[----:B-1----:R-:W-:Y:S02]  /*09d0*/  VIADD R3, R25, UR5 ;  /* 0x0000000519037c36 */ /* 0x002fe40008000000 */
[----:B------:R-:W-:-:S03]  /*09e0*/  VIADD R0, R0, 0x8 ;  /* 0x0000000800007836 */ /* 0x000fc60000000000 */
[----:B---3--:R2:W-:Y:S01]  /*09f0*/  STS.64 [R3+UR5], R12 ;  /* 0x0000000c03007988 */ /* 0x0085e20008000a05 */
[----:B------:R-:W-:Y:S06]  /*0a00*/  BAR.SYNC.DEFER_BLOCKING 0x0 ;  /* 0x0000000000007b1d */ /* 0x000fec0000010000 */
.L_x_39:
[----:B------:R-:W-:Y:S05]  /*0a10*/  @!P1 BRA `(.L_x_38) ;  /* 0x0000000000b49947 */ /* 0x000fea0003800000 */
[----:B------:R-:W-:Y:S02]  /*0a20*/  ISETP.GE.U32.AND P0, PT, R4, 0x4, PT ;  /* 0x000000040400780c */ /* 0x000fe40003f06070 */
[----:B------:R-:W-:-:S04]  /*0a30*/  LOP3.LUT R6, R29, 0x3, RZ, 0xc0, !PT ;  /* 0x000000031d067812 */ /* 0x000fc800078ec0ff */
[----:B------:R-:W-:-:S07]  /*0a40*/  ISETP.NE.AND P1, PT, R6, RZ, PT ;  /* 0x000000ff0600720c */ /* 0x000fce0003f25270 */
[----:B------:R-:W-:Y:S06]  /*0a50*/  @!P0 BRA `(.L_x_40) ;  /* 0x0000000000648947 */ /* 0x000fec0003800000 */
[----:B--2---:R-:W-:-:S04]  /*0a60*/  IMAD R13, R0, R5, R2 ;  /* 0x00000005000d7224 */ /* 0x004fc800078e0202 */
[----:B------:R-:W-:-:S05]  /*0a70*/  IMAD.WIDE R12, R13, 0x8, R18 ;  /* 0x000000080d0c7825 */ /* 0x000fca00078e0212 */
[----:B-1----:R-:W2:Y:S01]  /*0a80*/  LDG.E.64 R8, desc[UR8][R12.64] ;  /* 0x000000080c087981 */ /* 0x002ea2000c1e1b00 */
        /* <DEDUP_REMOVED lines=17> */
[----:B0-----:R-:W2:Y:S01]  /*0ba0*/  LDG.E.64 R8, desc[UR8][R20.64] ;  /* 0x0000000814087981 */ /* 0x001ea2000c1e1b00 */
[----:B------:R-:W-:Y:S02]  /*0bb0*/  VIADD R25, R23, UR5 ;  /* 0x0000000517197c36 */ /* 0x000fe40008000000 */
[----:B------:R-:W-:-:S03]  /*0bc0*/  VIADD R0, R0, 0x4 ;  /* 0x0000000400007836 */ /* 0x000fc60000000000 */
[----:B--2---:R3:W-:Y:S01]  /*0bd0*/  STS.64 [R25+UR5], R8 ;  /* 0x0000000819007988 */ /* 0x0047e20008000a05 */
[----:B------:R-:W-:Y:S06]  /*0be0*/  BAR.SYNC.DEFER_BLOCKING 0x0 ;  /* 0x0000000000007b1d */ /* 0x000fec0000010000 */
.L_x_40:
[----:B------:R-:W-:Y:S05]  /*0bf0*/  @!P1 BRA `(.L_x_38) ;  /* 0x00000000003c9947 */ /* 0x000fea0003800000 */
[----:B------:R-:W0:Y:S01]  /*0c00*/  S2UR UR6, SR_CgaCtaId ;  /* 0x00000000000679c3 */ /* 0x000e220000008800 */
[----:B------:R-:W-:Y:S02]  /*0c10*/  UMOV UR4, 0x400 ;  /* 0x0000040000047882 */ /* 0x000fe40000000000 */
[----:B0-----:R-:W-:-:S03]  /*0c20*/  ULEA UR6, UR6, UR4, 0x18 ;  /* 0x0000000406067291 */ /* 0x001fc6000f8ec0ff */
[----:B------:R-:W-:-:S09]  /*0c30*/  UMOV UR4, URZ ;  /* 0x000000ff00047c82 */ /* 0x000fd20008000000 */
.L_x_41:
[----:B0123--:R-:W-:-:S04]  /*0c40*/  IMAD R9, R0, R5, R2 ;  /* 0x0000000500097224 */ /* 0x00ffc800078e0202 */
[----:B------:R-:W-:-:S06]  /*0c50*/  IMAD.WIDE R8, R9, 0x8, R18 ;  /* 0x0000000809087825 */ /* 0x000fcc00078e0212 */
[----:B------:R-:W2:Y:S01]  /*0c60*/  LDG.E.64 R8, desc[UR8][R8.64] ;  /* 0x0000000808087981 */ /* 0x000ea2000c1e1b00 */
[----:B------:R-:W-:Y:S01]  /*0c70*/  UIADD3 UR4, UPT, UPT, UR4, 0x1, URZ ;  /* 0x0000000104047890 */ /* 0x000fe2000fffe0ff */
[C---:B------:R-:W-:Y:S01]  /*0c80*/  IMAD R3, R0.reuse, R29, R2 ;  /* 0x0000001d00037224 */ /* 0x040fe200078e0202 */
[----:B------:R-:W-:-:S04]  /*0c90*/  IADD3 R0, PT, PT, R0, 0x1, RZ ;  /* 0x0000000100007810 */ /* 0x000fc80007ffe0ff */
[----:B------:R-:W-:Y:S02]  /*0ca0*/  ISETP.NE.AND P0, PT, R6, UR4, PT ;  /* 0x0000000406007c0c */ /* 0x000fe4000bf05270 */
[----:B------:R-:W-:-:S05]  /*0cb0*/  LEA R3, R3, UR6, 0x3 ;  /* 0x0000000603037c11 */ /* 0x000fca000f8e18ff */
[----:B--2---:R0:W-:Y:S01]  /*0cc0*/  STS.64 [R3], R8 ;  /* 0x0000000803007388 */ /* 0x0041e20000000a00 */
[----:B------:R-:W-:Y:S06]  /*0cd0*/  BAR.SYNC.DEFER_BLOCKING 0x0 ;  /* 0x0000000000007b1d */ /* 0x000fec0000010000 */
[----:B------:R-:W-:Y:S05]  /*0ce0*/  @P0 BRA `(.L_x_41) ;  /* 0xfffffffc00d40947 */ /* 0x000fea000383ffff */
.L_x_38:
[----:B------:R-:W4:Y:S01]  /*0cf0*/  S2UR UR6, SR_CgaCtaId ;  /* 0x00000000000679c3 */ /* 0x000f220000008800 */
[----:B------:R-:W-:Y:S01]  /*0d00*/  UMOV UR4, 0x400 ;  /* 0x0000040000047882 */ /* 0x000fe20000000000 */
[----:B------:R-:W-:Y:S02]  /*0d10*/  IMAD R6, R2, R29, R2 ;  /* 0x0000001d02067224 */ /* 0x000fe400078e0202 */
[----:B------:R-:W-:Y:S01]  /*0d20*/  IMAD.MOV.U32 R5, RZ, RZ, RZ ;  /* 0x000000ffff057224 */ /* 0x000fe200078e00ff */
[----:B----4-:R-:W-:-:S06]  /*0d30*/  ULEA UR4, UR6, UR4, 0x18 ;  /* 0x0000000406047291 */ /* 0x010fcc000f8ec0ff */
[----:B------:R-:W-:-:S07]  /*0d40*/  LEA R6, R6, UR4, 0x3 ;  /* 0x0000000406067c11 */ /* 0x000fce000f8e18ff */
.L_x_52:
[----:B------:R-:W-:Y:S01]  /*0d50*/  ISETP.NE.AND P0, PT, R2, R5, PT ;  /* 0x000000050200720c */ /* 0x000fe20003f05270 */
[----:B------:R-:W-:-:S12]  /*0d60*/  BSSY.RECONVERGENT B0, `(.L_x_42) ;  /* 0x0000018000007945 */ /* 0x000fd80003800200 */
[----:B01--4-:R-:W-:Y:S05]  /*0d70*/  @P0 BRA `(.L_x_43) ;  /* 0x0000000000580947 */ /* 0x013fea0003800000 */
[----:B0123--:R-:W0:Y:S01]  /*0d80*/  LDS.64 R8, [R6] ;  /* 0x0000000006087984 */ /* 0x00fe220000000a00 */
[----:B------:R-:W-:Y:S01]  /*0d90*/  MOV R14, 0x0 ;  /* 0x00000000000e7802 */ /* 0x000fe20000000f00 */
[----:B------:R-:W-:Y:S01]  /*0da0*/  IMAD.MOV.U32 R15, RZ, RZ, 0x3fd80000 ;  /* 0x3fd80000ff0f7424 */ /* 0x000fe200078e00ff */
[----:B------:R-:W-:Y:S01]  /*0db0*/  BSSY.RECONVERGENT B1, `(.L_x_44) ;  /* 0x0000011000017945 */ /* 0x000fe20003800200 */
[----:B0-----:R-:W0:Y:S01]  /*0dc0*/  MUFU.RSQ64H R11, R9 ;  /* 0x00000009000b7308 */ /* 0x001e220000001c00 */
[----:B------:R-:W-:-:S05]  /*0dd0*/  VIADD R10, R9, 0xfcb00000 ;  /* 0xfcb00000090a7836 */ /* 0x000fca0000000000 */
[----:B------:R-:W-:Y:S01]  /*0de0*/  ISETP.GE.U32.AND P0, PT, R10, 0x7ca00000, PT ;  /* 0x7ca000000a00780c */ /* 0x000fe20003f06070 */
[----:B0-----:R-:W-:-:S08]  /*0df0*/  DMUL R12, R10, R10 ;  /* 0x0000000a0a0c7228 */ /* 0x001fd00000000000 */
[----:B------:R-:W-:-:S08]  /*0e00*/  DFMA R12, R8, -R12, 1 ;  /* 0x3ff00000080c742b */ /* 0x000fd0000000080c */
[----:B------:R-:W-:Y:S02]  /*0e10*/  DFMA R14, R12, R14, 0.5 ;  /* 0x3fe000000c0e742b */ /* 0x000fe4000000000e */
[----:B------:R-:W-:-:S08]  /*0e20*/  DMUL R12, R10, R12 ;  /* 0x0000000c0a0c7228 */ /* 0x000fd00000000000 */
[----:B------:R-:W-:-:S08]  /*0e30*/  DFMA R12, R14, R12, R10 ;  /* 0x0000000c0e0c722b */ /* 0x000fd0000000000a */
[----:B------:R-:W-:Y:S02]  /*0e40*/  DMUL R14, R8, R12 ;  /* 0x0000000c080e7228 */ /* 0x000fe40000000000 */
[----:B------:R-:W-:Y:S01]  /*0e50*/  VIADD R23, R13, 0xfff00000 ;  /* 0xfff000000d177836 */ /* 0x000fe20000000000 */
[----:B------:R-:W-:-:S05]  /*0e60*/  MOV R22, R12 ;  /* 0x0000000c00167202 */ /* 0x000fca0000000f00 */
[----:B------:R-:W-:-:S08]  /*0e70*/  DFMA R16, R14, -R14, R8 ;  /* 0x8000000e0e10722b */ /* 0x000fd00000000008 */
[----:B------:R-:W-:Y:S01]  /*0e80*/  DFMA R20, R16, R22, R14 ;  /* 0x000000161014722b */ /* 0x000fe2000000000e */
[----:B------:R-:W-:Y:S10]  /*0e90*/  @!P0 BRA `(.L_x_45) ;  /* 0x0000000000088947 */ /* 0x000ff40003800000 */
[----:B------:R-:W-:-:S07]  /*0ea0*/  MOV R0, 0xec0 ;  /* 0x00000ec000007802 */ /* 0x000fce0000000f00 */
[----:B------:R-:W-:Y:S05]  /*0eb0*/  CALL.REL.NOINC `($__internal_2_$__cuda_sm20_dsqrt_rn_f64_mediumpath_v1) ;  /* 0x0000002c001c7944 */ /* 0x000fea0003c00000 */
.L_x_45:
[----:B------:R-:W-:Y:S05]  /*0ec0*/  BSYNC.RECONVERGENT B1 ;  /* 0x0000000000017941 */ /* 0x000fea0003800200 */
.L_x_44:
[----:B------:R4:W-:Y:S02]  /*0ed0*/  STS.64 [R6], R20 ;  /* 0x0000001406007388 */ /* 0x0009e40000000a00 */
.L_x_43:
[----:B------:R-:W-:Y:S05]  /*0ee0*/  BSYNC.RECONVERGENT B0 ;  /* 0x0000000000007941 */ /* 0x000fea0003800200 */
.L_x_42:
[----:B------:R-:W5:Y:S01]  /*0ef0*/  LDCU UR6, c[0x0][0x390] ;  /* 0x00007200ff0677ac */ /* 0x000f620008000800 */
[----:B------:R-:W-:Y:S01]  /*0f00*/  BAR.SYNC.DEFER_BLOCKING 0x0 ;  /* 0x0000000000007b1d */ /* 0x000fe20000010000 */
[----:B------:R-:W-:Y:S01]  /*0f10*/  ISETP.GT.U32.AND P0, PT, R2, R5, PT ;  /* 0x000000050200720c */ /* 0x000fe20003f04070 */
[----:B-----5:R-:W-:-:S05]  /*0f20*/  IMAD.U32 R29, RZ, RZ, UR6 ;  /* 0x00000006ff1d7e24 */ /* 0x020fca000f8e00ff */
[----:B------:R-:W-:-:S13]  /*0f30*/  ISETP.GE.U32.OR P0, PT, R2, R29, !P0 ;  /* 0x0000001d0200720c */ /* 0x000fda0004706470 */
[----:B------:R-:W-:Y:S05]  /*0f40*/  @P0 BRA `(.L_x_46) ;  /* 0x0000000400700947 */ /* 0x000fea0003800000 */
[-CC-:B0-23--:R-:W-:Y:S01]  /*0f50*/  IMAD R3, R5, R29.reuse, R5.reuse ;  /* 0x0000001d05037224 */ /* 0x18dfe200078e0205 */
[----:B------:R-:W-:Y:S01]  /*0f60*/  BSSY.RECONVERGENT B0, `(.L_x_47) ;  /* 0x0000016000007945 */ /* 0x000fe20003800200 */
[----:B------:R-:W-:Y:S02]  /*0f70*/  IMAD R4, R2, R29, R5 ;  /* 0x0000001d02047224 */ /* 0x000fe400078e0205 */
[----:B-1----:R-:W-:Y:S01]  /*0f80*/  IMAD.MOV.U32 R8, RZ, RZ, 0x1 ;  /* 0x00000001ff087424 */ /* 0x002fe200078e00ff */
[----:B------:R-:W-:Y:S02]  /*0f90*/  LEA R3, R3, UR4, 0x3 ;  /* 0x0000000403037c11 */ /* 0x000fe4000f8e18ff */
[----:B------:R-:W-:-:S03]  /*0fa0*/  LEA R4, R4, UR4, 0x3 ;  /* 0x0000000404047c11 */ /* 0x000fc6000f8e18ff */
[----:B------:R-:W0:Y:S04]  /*0fb0*/  LDS.64 R24, [R3] ;  /* 0x0000000003187984 */ /* 0x000e280000000a00 */
[----:B----4-:R-:W1:Y:S01]  /*0fc0*/  LDS.64 R20, [R4] ;  /* 0x0000000004147984 */ /* 0x010e620000000a00 */
[----:B0-----:R-:W0:Y:S01]  /*0fd0*/  MUFU.RCP64H R9, R25 ;  /* 0x0000001900097308 */ /* 0x001e220000001800 */
[----:B-1----:R-:W-:Y:S01]  /*0fe0*/  FSETP.GEU.AND P1, PT, |R21|, 6.5827683646048100446e-37, PT ;  /* 0x036000001500780b */ /* 0x002fe20003f2e200 */
[----:B0-----:R-:W-:-:S08]  /*0ff0*/  DFMA R10, -R24, R8, 1 ;  /* 0x3ff00000180a742b */ /* 0x001fd00000000108 */
[----:B------:R-:W-:-:S08]  /*1000*/  DFMA R10, R10, R10, R10 ;  /* 0x0000000a0a0a722b */ /* 0x000fd0000000000a */
[----:B------:R-:W-:-:S08]  /*1010*/  DFMA R10, R8, R10, R8 ;  /* 0x0000000a080a722b */ /* 0x000fd00000000008 */
[----:B------:R-:W-:-:S08]  /*1020*/  DFMA R8, -R24, R10, 1 ;  /* 0x3ff000001808742b */ /* 0x000fd0000000010a */
[----:B------:R-:W-:-:S08]  /*1030*/  DFMA R8, R10, R8, R10 ;  /* 0x000000080a08722b */ /* 0x000fd0000000000a */
[----:B------:R-:W-:-:S08]  /*1040*/  DMUL R36, R20, R8 ;  /* 0x0000000814247228 */ /* 0x000fd00000000000 */
[----:B------:R-:W-:-:S08]  /*1050*/  DFMA R10, -R24, R36, R20 ;  /* 0x00000024180a722b */ /* 0x000fd00000000114 */
[----:B------:R-:W-:-:S10]  /*1060*/  DFMA R36, R8, R10, R36 ;  /* 0x0000000a0824722b */ /* 0x000fd40000000024 */
[----:B------:R-:W-:-:S05]  /*1070*/  FFMA R0, RZ, R25, R37 ;  /* 0x00000019ff007223 */ /* 0x000fca0000000025 */
[----:B------:R-:W-:-:S13]  /*1080*/  FSETP.GT.AND P0, PT, |R0|, 1.469367938527859385e-39, PT ;  /* 0x001000000000780b */ /* 0x000fda0003f04200 */
[----:B------:R-:W-:Y:S05]  /*1090*/  @P0 BRA P1, `(.L_x_48) ;  /* 0x0000000000080947 */ /* 0x000fea0000800000 */
[----:B------:R-:W-:-:S07]  /*10a0*/  MOV R0, 0x10c0 ;  /* 0x000010c000007802 */ /* 0x000fce0000000f00 */
[----:B------:R-:W-:Y:S05]  /*10b0*/  CALL.REL.NOINC `($__internal_1_$__cuda_sm20_div_rn_f64_full) ;  /* 0x0000002400287944 */ /* 0x000fea0003c00000 */
.L_x_48:
[----:B------:R-:W-:Y:S05]  /*10c0*/  BSYNC.RECONVERGENT B0 ;  /* 0x0000000000007941 */ /* 0x000fea0003800200 */
.L_x_47:
[----:B------:R-:W0:Y:S01]  /*10d0*/  LDCU UR6, c[0x0][0x390] ;  /* 0x00007200ff0677ac */ /* 0x000e220008000800 */
[----:B------:R1:W-:Y:S01]  /*10e0*/  STS.64 [R4], R36 ;  /* 0x0000002404007388 */ /* 0x0003e20000000a00 */
[----:B------:R-:W-:-:S05]  /*10f0*/  IMAD.IADD R9, R5, 0x1, -R2 ;  /* 0x0000000105097824 */ /* 0x000fca00078e0a02 */
[----:B------:R-:W-:Y:S02]  /*1100*/  ISETP.GT.U32.AND P1, PT, R9, -0x4, PT ;  /* 0xfffffffc0900780c */ /* 0x000fe40003f24070 */
[----:B0-----:R-:W-:Y:S01]  /*1110*/  MOV R29, UR6 ;  /* 0x00000006001d7c02 */ /* 0x001fe20008000f00 */
[----:B------:R-:W-:Y:S05]  /*1120*/  WARPSYNC.ALL ;  /* 0x0000000000007948 */ /* 0x000fea0003800000 */
[----:B------:R-:W-:Y:S01]  /*1130*/  IMAD R0, R5, R29, R2 ;  /* 0x0000001d05007224 */ /* 0x000fe200078e0202 */
[----:B------:R-:W-:Y:S04]  /*1140*/  BSSY.RECONVERGENT B0, `(.L_x_49) ;  /* 0x000001d000007945 */ /* 0x000fe80003800200 */
[----:B------:R-:W-:Y:S01]  /*1150*/  LEA R8, R0, UR4, 0x3 ;  /* 0x0000000400087c11 */ /* 0x000fe2000f8e18ff */
[----:B------:R-:W-:-:S04]  /*1160*/  IMAD.IADD R0, R2, 0x1, -R5 ;  /* 0x0000000102007824 */ /* 0x000fc800078e0a05 */
[----:B------:R1:W-:Y:S01]  /*1170*/  STS.64 [R8], RZ ;  /* 0x000000ff08007388 */ /* 0x0003e20000000a00 */
[----:B------:R-:W-:Y:S01]  /*1180*/  BAR.SYNC.DEFER_BLOCKING 0x0 ;  /* 0x0000000000007b1d */ /* 0x000fe20000010000 */
[----:B------:R-:W-:Y:S02]  /*1190*/  LOP3.LUT P0, R14, R0, 0x3, RZ, 0xc0, !PT ;  /* 0x00000003000e7812 */ /* 0x000fe4000780c0ff */
[----:B------:R-:W-:-:S11]  /*11a0*/  MOV R0, R5 ;  /* 0x0000000500007202 */ /* 0x000fd60000000f00 */
[----:B-1----:R-:W-:Y:S05]  /*11b0*/  @!P0 BRA `(.L_x_50) ;  /* 0x0000000000548947 */ /* 0x002fea0003800000 */
[----:B------:R-:W-:Y:S01]  /*11c0*/  LDS.64 R8, [R4] ;  /* 0x0000000004087984 */ /* 0x000fe20000000a00 */
[----:B------:R-:W-:Y:S01]  /*11d0*/  ISETP.NE.AND P0, PT, R14, 0x1, PT ;  /* 0x000000010e00780c */ /* 0x000fe20003f05270 */
[----:B------:R-:W-:Y:S02]  /*11e0*/  VIADD R16, R3, UR5 ;  /* 0x0000000503107c36 */ /* 0x000fe40008000000 */
[----:B------:R-:W-:Y:S01]  /*11f0*/  LDS.64 R10, [R3+UR5] ;  /* 0x00000005030a7984 */ /* 0x000fe20008000a00 */
[----:B------:R-:W-:-:S03]  /*1200*/  VIADD R0, R5, 0x1 ;  /* 0x0000000105007836 */ /* 0x000fc60000000000 */
[----:B------:R-:W0:Y:S02]  /*1210*/  LDS.64 R12, [R4+0x8] ;  /* 0x00000800040c7984 */ /* 0x000e240000000a00 */
[----:B0-----:R-:W-:-:S07]  /*1220*/  DFMA R10, -R8, R10, R12 ;  /* 0x0000000a080a722b */ /* 0x001fce000000010c */
[----:B------:R0:W-:Y:S01]  /*1230*/  STS.64 [R4+0x8], R10 ;  /* 0x0000080a04007388 */ /* 0x0001e20000000a00 */
[----:B------:R-:W-:Y:S05]  /*1240*/  @!P0 BRA `(.L_x_50) ;  /* 0x0000000000308947 */ /* 0x000fea0003800000 */
[----:B0-----:R-:W-:Y:S01]  /*1250*/  LDS.64 R10, [R16+UR5] ;  /* 0x00000005100a7984 */ /* 0x001fe20008000a00 */
[----:B------:R-:W-:Y:S01]  /*1260*/  ISETP.NE.AND P0, PT, R14, 0x2, PT ;  /* 0x000000020e00780c */ /* 0x000fe20003f05270 */
[C---:B------:R-:W-:Y:S01]  /*1270*/  VIADD R0, R5.reuse, 0x2 ;  /* 0x0000000205007836 */ /* 0x040fe20000000000 */
[----:B------:R-:W-:Y:S01]  /*1280*/  IADD3 R3, PT, PT, R16, UR5, RZ ;  /* 0x0000000510037c10 */ /* 0x000fe2000fffe0ff */
[----:B------:R-:W0:Y:S10]  /*1290*/  LDS.64 R12, [R4+0x10] ;  /* 0x00001000040c7984 */ /* 0x000e340000000a00 */
[----:B------:R-:W-:Y:S01]  /*12a0*/  @P0 LDS.64 R14, [R4+0x18] ;  /* 0x00001800040e0984 */ /* 0x000fe20000000a00 */
[----:B------:R-:W-:Y:S01]  /*12b0*/  @P0 VIADD R0, R5, 0x3 ;  /* 0x0000000305000836 */ /* 0x000fe20000000000 */
[----:B0-----:R-:W-:-:S07]  /*12c0*/  DFMA R10, -R8, R10, R12 ;  /* 0x0000000a080a722b */ /* 0x001fce000000010c */
[----:B------:R-:W-:Y:S04]  /*12d0*/  STS.64 [R4+0x10], R10 ;  /* 0x0000100a04007388 */ /* 0x000fe80000000a00 */
[----:B------:R-:W0:Y:S02]  /*12e0*/  @P0 LDS.64 R12, [R3+UR5] ;  /* 0x00000005030c0984 */ /* 0x000e240008000a00 */
[----:B0-----:R-:W-:-:S07]  /*12f0*/  @P0 DFMA R12, -R8, R12, R14 ;  /* 0x0000000c080c022b */ /* 0x001fce000000010e */
[----:B------:R1:W-:Y:S04]  /*1300*/  @P0 STS.64 [R4+0x18], R12 ;  /* 0x0000180c04000388 */ /* 0x0003e80000000a00 */
.L_x_50:
[----:B------:R-:W-:Y:S05]  /*1310*/  BSYNC.RECONVERGENT B0 ;  /* 0x0000000000007941 */ /* 0x000fea0003800200 */
.L_x_49:
[----:B------:R-:W-:Y:S05]  /*1320*/  @P1 BRA `(.L_x_46) ;  /* 0x0000000000781947 */ /* 0x000fea0003800000 */
.L_x_51:
[-C--:B0-----:R-:W-:Y:S02]  /*1330*/  IMAD R8, R0, R29.reuse, R29 ;  /* 0x0000001d00087224 */ /* 0x081fe400078e021d */
[----:B------:R-:W-:Y:S01]  /*1340*/  IMAD R3, R2, R29, R0 ;  /* 0x0000001d02037224 */ /* 0x000fe200078e0200 */
[----:B------:R-:W-:Y:S02]  /*1350*/  IADD3 R0, PT, PT, R0, 0x4, RZ ;  /* 0x0000000400007810 */ /* 0x000fe40007ffe0ff */
[----:B------:R-:W-:Y:S02]  /*1360*/  IADD3 R8, PT, PT, R8, R5, RZ ;  /* 0x0000000508087210 */ /* 0x000fe40007ffe0ff */
[----:B------:R-:W-:Y:S02]  /*1370*/  LEA R3, R3, UR4, 0x3 ;  /* 0x0000000403037c11 */ /* 0x000fe4000f8e18ff */
[----:B------:R-:W-:Y:S02]  /*1380*/  LEA R20, R8, UR4, 0x3 ;  /* 0x0000000408147c11 */ /* 0x000fe4000f8e18ff */
[----:B------:R-:W-:Y:S01]  /*1390*/  LDS.64 R8, [R4] ;  /* 0x0000000004087984 */ /* 0x000fe20000000a00 */
[----:B------:R-:W-:-:S02]  /*13a0*/  ISETP.NE.AND P0, PT, R0, R2, PT ;  /* 0x000000020000720c */ /* 0x000fc40003f05270 */
[----:B------:R-:W-:Y:S01]  /*13b0*/  VIADD R21, R20, UR5 ;  /* 0x0000000514157c36 */ /* 0x000fe20008000000 */
[----:B-1----:R-:W-:Y:S04]  /*13c0*/  LDS.64 R12, [R3+0x8] ;  /* 0x00000800030c7984 */ /* 0x002fe80000000a00 */
[----:B0-----:R-:W0:Y:S04]  /*13d0*/  LDS.64 R10, [R20] ;  /* 0x00000000140a7984 */ /* 0x001e280000000a00 */
[----:B------:R-:W-:Y:S04]  /*13e0*/  LDS.64 R14, [R3+0x10] ;  /* 0x00001000030e7984 */ /* 0x000fe80000000a00 */
[----:B------:R-:W-:Y:S01]  /*13f0*/  LDS.64 R16, [R3+0x18] ;  /* 0x0000180003107984 */ /* 0x000fe20000000a00 */
[----:B0-----:R-:W-:-:S07]  /*1400*/  DFMA R8, -R8, R10, R12 ;  /* 0x0000000a0808722b */ /* 0x001fce000000010c */
[----:B------:R-:W-:Y:S04]  /*1410*/  STS.64 [R3+0x8], R8 ;  /* 0x0000080803007388 */ /* 0x000fe80000000a00 */
[----:B------:R-:W-:Y:S04]  /*1420*/  LDS.64 R10, [R4] ;  /* 0x00000000040a7984 */ /* 0x000fe80000000a00 */
[----:B------:R-:W0:Y:S02]  /*1430*/  LDS.64 R12, [R20+UR5] ;  /* 0x00000005140c7984 */ /* 0x000e240008000a00 */
[----:B0-----:R-:W-:-:S07]  /*1440*/  DFMA R10, -R10, R12, R14 ;  /* 0x0000000c0a0a722b */ /* 0x001fce000000010e */
[----:B------:R-:W-:Y:S04]  /*1450*/  STS.64 [R3+0x10], R10 ;  /* 0x0000100a03007388 */ /* 0x000fe80000000a00 */
[----:B------:R-:W-:Y:S04]  /*1460*/  LDS.64 R12, [R4] ;  /* 0x00000000040c7984 */ /* 0x000fe80000000a00 */
[----:B------:R-:W0:Y:S02]  /*1470*/  LDS.64 R14, [R21+UR5] ;  /* 0x00000005150e7984 */ /* 0x000e240008000a00 */
[----:B0-----:R-:W-:Y:S01]  /*1480*/  DFMA R12, -R12, R14, R16 ;  /* 0x0000000e0c0c722b */ /* 0x001fe20000000110 */
[----:B------:R-:W-:Y:S01]  /*1490*/  VIADD R14, R21, UR5 ;  /* 0x00000005150e7c36 */ /* 0x000fe20008000000 */
[----:B------:R-:W-:Y:S05]  /*14a0*/  LDS.64 R16, [R3+0x20] ;  /* 0x0000200003107984 */ /* 0x000fea0000000a00 */
[----:B------:R-:W-:Y:S04]  /*14b0*/  STS.64 [R3+0x18], R12 ;  /* 0x0000180c03007388 */ /* 0x000fe80000000a00 */
[----:B------:R-:W-:Y:S04]  /*14c0*/  LDS.64 R14, [R14+UR5] ;  /* 0x000000050e0e7984 */ /* 0x000fe80008000a00 */
[----:B------:R-:W0:Y:S02]  /*14d0*/  LDS.64 R8, [R4] ;  /* 0x0000000004087984 */ /* 0x000e240000000a00 */
[----:B0-----:R-:W-:-:S07]  /*14e0*/  DFMA R8, -R8, R14, R16 ;  /* 0x0000000e0808722b */ /* 0x001fce0000000110 */
[----:B------:R0:W-:Y:S01]  /*14f0*/  STS.64 [R3+0x20], R8 ;  /* 0x0000200803007388 */ /* 0x0001e20000000a00 */
[----:B------:R-:W-:Y:S05]  /*1500*/  @P0 BRA `(.L_x_51) ;  /* 0xfffffffc00880947 */ /* 0x000fea000383ffff */
.L_x_46:
[----:B------:R-:W-:Y:S01]  /*1510*/  VIADD R5, R5, 0x1 ;  /* 0x0000000105057836 */ /* 0x000fe20000000000 */
[----:B------:R-:W-:Y:S05]  /*1520*/  WARPSYNC.ALL ;  /* 0x0000000000007948 */ /* 0x000fea0003800000 */
[----:B------:R-:W-:Y:S01]  /*1530*/  BAR.SYNC.DEFER_BLOCKING 0x0 ;  /* 0x0000000000007b1d */ /* 0x000fe20000010000 */
[----:B------:R-:W-:-:S13]  /*1540*/  ISETP.NE.AND P0, PT, R5, R29, PT ;  /* 0x0000001d0500720c */ /* 0x000fda0003f05270 */
[----:B------:R-:W-:Y:S05]  /*1550*/  @P0 BRA `(.L_x_52) ;  /* 0xfffffff400fc0947 */ /* 0x000fea000383ffff */
.L_x_35:
[----:B------:R-:W5:Y:S01]  /*1560*/  LDC.64 R16, c[0x0][0x398] ;  /* 0x0000e600ff107b82 */ /* 0x000f620000000a00 */
[----:B------:R-:W0:Y:S01]  /*1570*/  LDCU UR6, c[0x0][0x388] ;  /* 0x00007100ff0677ac */ /* 0x000e220008000800 */
[----:B------:R-:W-:-:S06]  /*1580*/  IMAD.IADD R0, R7, 0x1, R2 ;  /* 0x0000000107007824 */ /* 0x000fcc00078e0202 */
[----:B-1----:R-:W1:Y:S01]  /*1590*/  LDC.64 R14, c[0x0][0x3a0] ;  /* 0x0000e800ff0e7b82 */ /* 0x002e620000000a00 */
[----:B0-23--:R-:W-:-:S04]  /*15a0*/  IMAD R3, R29, UR6, R0 ;  /* 0x000000061d037c24 */ /* 0x00dfc8000f8e0200 */
[----:B-----5:R-:W-:-:S03]  /*15b0*/  IMAD.WIDE R16, R3, 0x8, R16 ;  /* 0x0000000803107825 */ /* 0x020fc600078e0210 */
[----:B------:R-:W-:Y:S01]  /*15c0*/  BAR.SYNC.DEFER_BLOCKING 0x0 ;  /* 0x0000000000007b1d */ /* 0x000fe20000010000 */
[----:B-1----:R-:W-:-:S05]  /*15d0*/  IMAD.WIDE R14, R3, 0x8, R14 ;  /* 0x00000008030e7825 */ /* 0x002fca00078e020e */
[----:B------:R-:W2:Y:S04]  /*15e0*/  LDG.E.64 R8, desc[UR8][R16.64] ;  /* 0x0000000810087981 */ /* 0x000ea8000c1e1b00 */
[----:B------:R-:W3:Y:S01]  /*15f0*/  LDG.E.64 R10, desc[UR8][R14.64] ;  /* 0x000000080e0a7981 */ /* 0x000ee2000c1e1b00 */
[----:B------:R-:W0:Y:S01]  /*1600*/  S2UR UR7, SR_CgaCtaId ;  /* 0x00000000000779c3 */ /* 0x000e220000008800 */
[----:B------:R-:W-:Y:S01]  /*1610*/  UMOV UR6, 0x400 ;  /* 0x0000040000067882 */ /* 0x000fe20000000000 */
[C---:B------:R-:W-:Y:S01]  /*1620*/  IMAD R0, R29.reuse, R29, RZ ;  /* 0x0000001d1d007224 */ /* 0x040fe200078e02ff */
[----:B------:R-:W-:Y:S01]  /*1630*/  ISETP.GE.AND P0, PT, R29, 0x1, PT ;  /* 0x000000011d00780c */ /* 0x000fe20003f06270 */
[----:B------:R-:W-:Y:S03]  /*1640*/  BSSY.RECONVERGENT B1, `(.L_x_53) ;  /* 0x0000175000017945 */ /* 0x000fe60003800200 */
[----:B------:R-:W-:Y:S01]  /*1650*/  ISETP.NE.OR P0, PT, R2, RZ, !P0 ;  /* 0x000000ff0200720c */ /* 0x000fe20004705670 */
[----:B0-----:R-:W-:-:S06]  /*1660*/  ULEA UR6, UR7, UR6, 0x18 ;  /* 0x0000000607067291 */ /* 0x001fcc000f8ec0ff */
[----:B------:R-:W-:-:S05]  /*1670*/  MOV R3, UR6 ;  /* 0x0000000600037c02 */ /* 0x000fca0008000f00 */
[----:B------:R-:W-:-:S04]  /*1680*/  IMAD R5, R0, 0x8, R3 ;  /* 0x0000000800057824 */ /* 0x000fc800078e0203 */
[----:B------:R-:W-:Y:S01]  /*1690*/  VIADD R7, R5, UR5 ;  /* 0x0000000505077c36 */ /* 0x000fe20008000000 */
[----:B------:R-:W-:-:S03]  /*16a0*/  LEA R4, R2, R5, 0x3 ;  /* 0x0000000502047211 */ /* 0x000fc600078e18ff */
[----:B----4-:R-:W-:Y:S02]  /*16b0*/  IMAD R6, R2, 0x8, R7 ;  /* 0x0000000802067824 */ /* 0x010fe400078e0207 */
[----:B--2---:R0:W-:Y:S04]  /*16c0*/  STS.64 [R4], R8 ;  /* 0x0000000804007388 */ /* 0x0041e80000000a00 */
[----:B---3--:R0:W-:Y:S01]  /*16d0*/  STS.64 [R6], R10 ;  /* 0x0000000a06007388 */ /* 0x0081e20000000a00 */
[----:B------:R-:W-:Y:S06]  /*16e0*/  BAR.SYNC.DEFER_BLOCKING 0x0 ;  /* 0x0000000000007b1d */ /* 0x000fec0000010000 */
[----:B------:R-:W-:Y:S05]  /*16f0*/  @P0 BRA `(.L_x_54) ;  /* 0x0000001400a40947 */ /* 0x000fea0003800000 */
[----:B0-----:R-:W0:Y:S01]  /*1700*/  LDC.U16 R8, c[0x0][0x390] ;  /* 0x0000e400ff087b82 */ /* 0x001e220000000400 */
[----:B------:R-:W-:Y:S01]  /*1710*/  BSSY.RECONVERGENT B0, `(.L_x_55) ;  /* 0x00000ad000007945 */ /* 0x000fe20003800200 */
[----:B------:R-:W-:Y:S01]  /*1720*/  IMAD.MOV.U32 R10, RZ, RZ, RZ ;  /* 0x000000ffff0a7224 */ /* 0x000fe200078e00ff */
[----:B------:R-:W-:Y:S02]  /*1730*/  PRMT R9, RZ, 0x7610, R9 ;  /* 0x00007610ff097816 */ /* 0x000fe40000000009 */
[----:B------:R-:W-:-:S07]  /*1740*/  PRMT R11, RZ, 0x7610, R11 ;  /* 0x00007610ff0b7816 */ /* 0x000fce000000000b */
.L_x_67:
[----:B-1----:R-:W1:Y:S01]  /*1750*/  LDCU UR6, c[0x0][0x390] ;  /* 0x00007200ff0677ac */ /* 0x002e620008000800 */
[----:B------:R-:W-:Y:S01]  /*1760*/  IMAD.MOV.U32 R22, RZ, RZ, 0x1 ;  /* 0x00000001ff167424 */ /* 0x000fe200078e00ff */
[----:B0-----:R-:W-:Y:S01]  /*1770*/  LOP3.LUT R13, RZ, R10, RZ, 0x33, !PT ;  /* 0x0000000aff0d7212 */ /* 0x001fe200078e33ff */
[C---:B------:R-:W-:Y:S01]  /*1780*/  IMAD R12, R10.reuse, 0x8, R5 ;  /* 0x000000080a0c7824 */ /* 0x040fe200078e0205 */
[----:B------:R-:W-:Y:S04]  /*1790*/  BSSY.RECONVERGENT B2, `(.L_x_56) ;  /* 0x0000016000027945 */ /* 0x000fe80003800200 */
[----:B------:R-:W2:Y:S01]  /*17a0*/  LDS.64 R20, [R12] ;  /* 0x000000000c147984 */ /* 0x000ea20000000a00 */
[----:B-1----:R-:W-:-:S05]  /*17b0*/  IMAD R0, R10, UR6, R10 ;  /* 0x000000060a007c24 */ /* 0x002fca000f8e020a */
[----:B------:R-:W-:-:S05]  /*17c0*/  LEA R0, R0, R3, 0x3 ;  /* 0x0000000300007211 */ /* 0x000fca00078e18ff */
[----:B------:R-:W1:Y:S01]  /*17d0*/  LDS.64 R24, [R0] ;  /* 0x0000000000187984 */ /* 0x000e620000000a00 */
[----:B--2---:R-:W-:Y:S01]  /*17e0*/  FSETP.GEU.AND P1, PT, |R21|, 6.5827683646048100446e-37, PT ;  /* 0x036000001500780b */ /* 0x004fe20003f2e200 */
[----:B-1----:R-:W1:Y:S02]  /*17f0*/  MUFU.RCP64H R23, R25 ;  /* 0x0000001900177308 */ /* 0x002e640000001800 */
[----:B-1----:R-:W-:-:S08]  /*1800*/  DFMA R26, -R24, R22, 1 ;  /* 0x3ff00000181a742b */ /* 0x002fd00000000116 */
[----:B------:R-:W-:-:S08]  /*1810*/  DFMA R26, R26, R26, R26 ;  /* 0x0000001a1a1a722b */ /* 0x000fd0000000001a */
[----:B------:R-:W-:-:S08]  /*1820*/  DFMA R26, R22, R26, R22 ;  /* 0x0000001a161a722b */ /* 0x000fd00000000016 */
[----:B------:R-:W-:-:S08]  /*1830*/  DFMA R22, -R24, R26, 1 ;  /* 0x3ff000001816742b */ /* 0x000fd0000000011a */
[----:B------:R-:W-:-:S08]  /*1840*/  DFMA R26, R26, R22, R26 ;  /* 0x000000161a1a722b */ /* 0x000fd0000000001a */
[----:B------:R-:W-:-:S08]  /*1850*/  DMUL R36, R20, R26 ;  /* 0x0000001a14247228 */ /* 0x000fd00000000000 */
[----:B------:R-:W-:-:S08]  /*1860*/  DFMA R22, -R24, R36, R20 ;  /* 0x000000241816722b */ /* 0x000fd00000000114 */
[----:B------:R-:W-:Y:S01]  /*1870*/  DFMA R36, R26, R22, R36 ;  /* 0x000000161a24722b */ /* 0x000fe20000000024 */
[----:B------:R-:W-:Y:S01]  /*1880*/  VIADD R27, R13, UR6 ;  /* 0x000000060d1b7c36 */ /* 0x000fe20008000000 */
[----:B------:R-:W-:-:S08]  /*1890*/  MOV R26, R10 ;  /* 0x0000000a001a7202 */ /* 0x000fd00000000f00 */
[----:B------:R-:W-:-:S05]  /*18a0*/  FFMA R0, RZ, R25, R37 ;  /* 0x00000019ff007223 */ /* 0x000fca0000000025 */
[----:B------:R-:W-:-:S13]  /*18b0*/  FSETP.GT.AND P0, PT, |R0|, 1.469367938527859385e-39, PT ;  /* 0x001000000000780b */ /* 0x000fda0003f04200 */
[----:B------:R-:W-:Y:S05]  /*18c0*/  @P0 BRA P1, `(.L_x_57) ;  /* 0x0000000000080947 */ /* 0x000fea0000800000 */
[----:B------:R-:W-:-:S07]  /*18d0*/  MOV R0, 0x18f0 ;  /* 0x000018f000007802 */ /* 0x000fce0000000f00 */
[----:B0-----:R-:W-:Y:S05]  /*18e0*/  CALL.REL.NOINC `($__internal_1_$__cuda_sm20_div_rn_f64_full) ;  /* 0x0000001c001c7944 */ /* 0x001fea0003c00000 */
.L_x_57:
[----:B------:R-:W-:Y:S05]  /*18f0*/  BSYNC.RECONVERGENT B2 ;  /* 0x0000000000027941 */ /* 0x000fea0003800200 */
.L_x_56:
[----:B------:R-:W1:Y:S01]  /*1900*/  LDC R29, c[0x0][0x390] ;  /* 0x0000e400ff1d7b82 */ /* 0x000e620000000800 */
[----:B------:R2:W-:Y:S01]  /*1910*/  STS.64 [R12], R36 ;  /* 0x000000240c007388 */ /* 0x0005e20000000a00 */
[----:B------:R-:W-:Y:S01]  /*1920*/  VIADD R10, R10, 0x1 ;  /* 0x000000010a0a7836 */ /* 0x000fe20000000000 */
[----:B------:R-:W-:Y:S04]  /*1930*/  BSSY.RECONVERGENT B2, `(.L_x_58) ;  /* 0x0000086000027945 */ /* 0x000fe80003800200 */
[----:B-1----:R-:W-:-:S13]  /*1940*/  ISETP.GE.AND P0, PT, R10, R29, PT ;  /* 0x0000001d0a00720c */ /* 0x002fda0003f06270 */
[----:B--2---:R-:W-:Y:S05]  /*1950*/  @P0 BRA `(.L_x_59) ;  /* 0x00000008000c0947 */ /* 0x004fea0003800000 */
[----:B------:R-:W-:Y:S01]  /*1960*/  IADD3 R0, PT, PT, -R26, -0x2, R29 ;  /* 0xfffffffe1a007810 */ /* 0x000fe20007ffe11d */
[----:B------:R-:W-:Y:S01]  /*1970*/  BSSY.RECONVERGENT B3, `(.L_x_60) ;  /* 0x000003c000037945 */ /* 0x000fe20003800200 */
[----:B------:R-:W-:Y:S02]  /*1980*/  LOP3.LUT P1, RZ, R27, 0x7, RZ, 0xc0, !PT ;  /* 0x000000071bff7812 */ /* 0x000fe4000782c0ff */
[----:B------:R-:W-:Y:S02]  /*1990*/  ISETP.GE.U32.AND P0, PT, R0, 0x7, PT ;  /* 0x000000070000780c */ /* 0x000fe40003f06070 */
[----:B------:R-:W-:-:S11]  /*19a0*/  MOV R0, R10 ;  /* 0x0000000a00007202 */ /* 0x000fd60000000f00 */
[----:B------:R-:W-:Y:S05]  /*19b0*/  @!P0 BRA `(.L_x_61) ;  /* 0x0000000000dc8947 */ /* 0x000fea0003800000 */
[----:B------:R-:W-:Y:S01]  /*19c0*/  LOP3.LUT R27, R27, 0xfffffff8, RZ, 0xc0, !PT ;  /* 0xfffffff81b1b7812 */ /* 0x000fe200078ec0ff */
[----:B------:R-:W-:-:S07]  /*19d0*/  IMAD.MOV.U32 R0, RZ, RZ, R10 ;  /* 0x000000ffff007224 */ /* 0x000fce00078e000a */
.L_x_62:
[C---:B------:R-:W-:Y:S01]  /*19e0*/  IMAD R30, R0.reuse, R29, R26 ;  /* 0x0000001d001e7224 */ /* 0x040fe200078e021a */
[----:B------:R-:W-:Y:S01]  /*19f0*/  LDS.64 R24, [R12] ;  /* 0x000000000c187984 */ /* 0x000fe20000000a00 */
[C---:B------:R-:W-:Y:S02]  /*1a00*/  IMAD R28, R0.reuse, 0x8, R5 ;  /* 0x00000008001c7824 */ /* 0x040fe400078e0205 */
[----:B------:R-:W-:Y:S01]  /*1a10*/  VIADD R0, R0, 0x8 ;  /* 0x0000000800007836 */ /* 0x000fe20000000000 */
[----:B------:R-:W-:Y:S02]  /*1a20*/  LEA R30, R30, R3, 0x3 ;  /* 0x000000031e1e7211 */ /* 0x000fe400078e18ff */
[----:B------:R-:W-:Y:S03]  /*1a30*/  LDS.64 R20, [R28] ;  /* 0x000000001c147984 */ /* 0x000fe60000000a00 */
[----:B------:R-:W-:Y:S01]  /*1a40*/  VIADD R31, R30, UR5 ;  /* 0x000000051e1f7c36 */ /* 0x000fe20008000000 */
[----:B------:R-:W1:Y:S02]  /*1a50*/  LDS.64 R22, [R30] ;  /* 0x000000001e167984 */ /* 0x000e640000000a00 */
[----:B-1----:R-:W-:-:S02]  /*1a60*/  DFMA R34, -R24, R22, R20 ;  /* 0x000000161822722b */ /* 0x002fc40000000114 */
[----:B------:R-:W-:Y:S05]  /*1a70*/  LDS.64 R20, [R28+0x8] ;  /* 0x000008001c147984 */ /* 0x000fea0000000a00 */
[----:B------:R-:W-:Y:S04]  /*1a80*/  STS.64 [R28], R34 ;  /* 0x000000221c007388 */ /* 0x000fe80000000a00 */
[----:B------:R-:W-:Y:S04]  /*1a90*/  LDS.64 R24, [R12] ;  /* 0x000000000c187984 */ /* 0x000fe80000000a00 */
[----:B------:R-:W1:Y:S02]  /*1aa0*/  LDS.64 R22, [R30+UR5] ;  /* 0x000000051e167984 */ /* 0x000e640008000a00 */
[----:B-1----:R-:W-:-:S02]  /*1ab0*/  DFMA R32, -R24, R22, R20 ;  /* 0x000000161820722b */ /* 0x002fc40000000114 */
[----:B------:R-:W-:Y:S05]  /*1ac0*/  LDS.64 R20, [R28+0x10] ;  /* 0x000010001c147984 */ /* 0x000fea0000000a00 */
[----:B------:R1:W-:Y:S04]  /*1ad0*/  STS.64 [R28+0x8], R32 ;  /* 0x000008201c007388 */ /* 0x0003e80000000a00 */
[----:B------:R-:W-:Y:S04]  /*1ae0*/  LDS.64 R24, [R12] ;  /* 0x000000000c187984 */ /* 0x000fe80000000a00 */
[----:B------:R-:W2:Y:S01]  /*1af0*/  LDS.64 R22, [R31+UR5] ;  /* 0x000000051f167984 */ /* 0x000ea20008000a00 */
[----:B-1----:R-:W-:Y:S01]  /*1b00*/  VIADD R32, R31, UR5 ;  /* 0x000000051f207c36 */ /* 0x002fe20008000000 */
[----:B--2---:R-:W-:-:S02]  /*1b10*/  DFMA R36, -R24, R22, R20 ;  /* 0x000000161824722b */ /* 0x004fc40000000114 */
[----:B------:R-:W-:Y:S05]  /*1b20*/  LDS.64 R20, [R28+0x18] ;  /* 0x000018001c147984 */ /* 0x000fea0000000a00 */
[----:B------:R1:W-:Y:S04]  /*1b30*/  STS.64 [R28+0x10], R36 ;  /* 0x000010241c007388 */ /* 0x0003e80000000a00 */
[----:B------:R-:W-:Y:S04]  /*1b40*/  LDS.64 R24, [R12] ;  /* 0x000000000c187984 */ /* 0x000fe80000000a00 */
[----:B------:R-:W2:Y:S01]  /*1b50*/  LDS.64 R22, [R32+UR5] ;  /* 0x0000000520167984 */ /* 0x000ea20008000a00 */
[----:B-1----:R-:W-:-:S05]  /*1b60*/  IADD3 R36, PT, PT, R32, UR5, RZ ;  /* 0x0000000520247c10 */ /* 0x002fca000fffe0ff */
[----:B------:R-:W-:Y:S01]  /*1b70*/  VIADD R37, R36, UR5 ;  /* 0x0000000524257c36 */ /* 0x000fe20008000000 */
[----:B--2---:R-:W-:Y:S01]  /*1b80*/  DFMA R30, -R24, R22, R20 ;  /* 0x00000016181e722b */ /* 0x004fe20000000114 */
[----:B------:R-:W-:Y:S06]  /*1b90*/  LDS.64 R20, [R28+0x20] ;  /* 0x000020001c147984 */ /* 0x000fec0000000a00 */
[----:B------:R-:W-:Y:S04]  /*1ba0*/  STS.64 [R28+0x18], R30 ;  /* 0x0000181e1c007388 */ /* 0x000fe80000000a00 */
[----:B------:R-:W-:Y:S04]  /*1bb0*/  LDS.64 R24, [R12] ;  /* 0x000000000c187984 */ /* 0x000fe80000000a00 */
[----:B------:R-:W1:Y:S02]  /*1bc0*/  LDS.64 R22, [R36+UR5] ;  /* 0x0000000524167984 */ /* 0x000e640008000a00 */
[----:B-1----:R-:W-:-:S02]  /*1bd0*/  DFMA R34, -R24, R22, R20 ;  /* 0x000000161822722b */ /* 0x002fc40000000114 */
[----:B------:R-:W-:Y:S05]  /*1be0*/  LDS.64 R20, [R28+0x28] ;  /* 0x000028001c147984 */ /* 0x000fea0000000a00 */
[----:B------:R-:W-:Y:S04]  /*1bf0*/  STS.64 [R28+0x20], R34 ;  /* 0x000020221c007388 */ /* 0x000fe80000000a00 */
[----:B------:R-:W-:Y:S04]  /*1c00*/  LDS.64 R24, [R12] ;  /* 0x000000000c187984 */ /* 0x000fe80000000a00 */
[----:B------:R1:W2:Y:S02]  /*1c10*/  LDS.64 R22, [R37+UR5] ;  /* 0x0000000525167984 */ /* 0x0002a40008000a00 */
[----:B-1----:R-:W-:-:S05]  /*1c20*/  VIADD R37, R37, UR5 ;  /* 0x0000000525257c36 */ /* 0x002fca0008000000 */
[----:B------:R-:W-:Y:S01]  /*1c30*/  IADD3 R36, PT, PT, R37, UR5, RZ ;  /* 0x0000000525247c10 */ /* 0x000fe2000fffe0ff */
        /* <DEDUP_REMOVED lines=8> */
[----:B------:R-:W-:Y:S04]  /*1cc0*/  LDS.64 R20, [R36+UR5] ;  /* 0x0000000524147984 */ /* 0x000fe80008000a00 */
[----:B------:R-:W1:Y:S02]  /*1cd0*/  LDS.64 R24, [R12] ;  /* 0x000000000c187984 */ /* 0x000e640000000a00 */
[----:B-1----:R-:W-:Y:S01]  /*1ce0*/  DFMA R20, -R24, R20, R22 ;  /* 0x000000141814722b */ /* 0x002fe20000000116 */
[----:B------:R-:W-:-:S06]  /*1cf0*/  IMAD.IADD R22, R13, 0x1, R0 ;  /* 0x000000010d167824 */ /* 0x000fcc00078e0200 */
[----:B------:R1:W-:Y:S01]  /*1d00*/  STS.64 [R28+0x38], R20 ;  /* 0x000038141c007388 */ /* 0x0003e20000000a00 */
[----:B------:R-:W-:-:S13]  /*1d10*/  ISETP.NE.AND P0, PT, R22, R27, PT ;  /* 0x0000001b1600720c */ /* 0x000fda0003f05270 */
[----:B-1----:R-:W-:Y:S05]  /*1d20*/  @P0 BRA `(.L_x_62) ;  /* 0xfffffffc002c0947 */ /* 0x002fea000383ffff */
.L_x_61:
[----:B------:R-:W-:Y:S05]  /*1d30*/  BSYNC.RECONVERGENT B3 ;  /* 0x0000000000037941 */ /* 0x000fea0003800200 */
.L_x_60:
[----:B------:R-:W-:Y:S05]  /*1d40*/  @!P1 BRA `(.L_x_59) ;  /* 0x0000000400109947 */ /* 0x000fea0003800000 */
[----:B------:R-:W-:Y:S01]  /*1d50*/  LOP3.LUT R13, RZ, R11, RZ, 0x33, !PT ;  /* 0x0000000bff0d7212 */ /* 0x000fe200078e33ff */
[----:B------:R-:W-:Y:S03]  /*1d60*/  BSSY.RECONVERGENT B3, `(.L_x_63) ;  /* 0x0000021000037945 */ /* 0x000fe60003800200 */
[----:B0-----:R-:W-:-:S04]  /*1d70*/  IADD3 R13, PT, PT, R8, R13, RZ ;  /* 0x0000000d080d7210 */ /* 0x001fc80007ffe0ff */
[----:B------:R-:W-:-:S04]  /*1d80*/  LOP3.LUT R13, R13, 0x7, RZ, 0xc0, !PT ;  /* 0x000000070d0d7812 */ /* 0x000fc800078ec0ff */
[C---:B------:R-:W-:Y:S01]  /*1d90*/  LOP3.LUT P1, RZ, R13.reuse, 0x3, RZ, 0xc0, !PT ;  /* 0x000000030dff7812 */ /* 0x040fe2000782c0ff */
[----:B------:R-:W-:-:S05]  /*1da0*/  VIADD R20, R13, 0xffffffff ;  /* 0xffffffff0d147836 */ /* 0x000fca0000000000 */
[----:B------:R-:W-:-:S13]  /*1db0*/  ISETP.GE.U32.AND P0, PT, R20, 0x3, PT ;  /* 0x000000031400780c */ /* 0x000fda0003f06070 */
[----:B------:R-:W-:Y:S05]  /*1dc0*/  @!P0 BRA `(.L_x_64) ;  /* 0x0000000000688947 */ /* 0x000fea0003800000 */
[C---:B------:R-:W-:Y:S01]  /*1dd0*/  IMAD R20, R0.reuse, R29, R26 ;  /* 0x0000001d00147224 */ /* 0x040fe200078e021a */
[----:B------:R-:W-:Y:S01]  /*1de0*/  LDS.64 R24, [R12] ;  /* 0x000000000c187984 */ /* 0x000fe20000000a00 */
[C---:B------:R-:W-:Y:S01]  /*1df0*/  IMAD R13, R0.reuse, 0x8, R5 ;  /* 0x00000008000d7824 */ /* 0x040fe200078e0205 */
[----:B------:R-:W-:Y:S02]  /*1e00*/  IADD3 R0, PT, PT, R0, 0x4, RZ ;  /* 0x0000000400007810 */ /* 0x000fe40007ffe0ff */
[----:B------:R-:W-:Y:S02]  /*1e10*/  LEA R27, R20, R3, 0x3 ;  /* 0x00000003141b7211 */ /* 0x000fe400078e18ff */
[----:B------:R-:W-:Y:S03]  /*1e20*/  LDS.64 R20, [R13] ;  /* 0x000000000d147984 */ /* 0x000fe60000000a00 */
[----:B------:R-:W-:Y:S01]  /*1e30*/  VIADD R28, R27, UR5 ;  /* 0x000000051b1c7c36 */ /* 0x000fe20008000000 */
[----:B------:R-:W0:Y:S02]  /*1e40*/  LDS.64 R22, [R27] ;  /* 0x000000001b167984 */ /* 0x000e240000000a00 */
[----:B0-----:R-:W-:-:S02]  /*1e50*/  DFMA R32, -R24, R22, R20 ;  /* 0x000000161820722b */ /* 0x001fc40000000114 */
[----:B------:R-:W-:Y:S05]  /*1e60*/  LDS.64 R20, [R13+0x8] ;  /* 0x000008000d147984 */ /* 0x000fea0000000a00 */
[----:B------:R-:W-:Y:S04]  /*1e70*/  STS.64 [R13], R32 ;  /* 0x000000200d007388 */ /* 0x000fe80000000a00 */
[----:B------:R-:W-:Y:S04]  /*1e80*/  LDS.64 R24, [R12] ;  /* 0x000000000c187984 */ /* 0x000fe80000000a00 */
[----:B------:R-:W0:Y:S02]  /*1e90*/  LDS.64 R22, [R27+UR5] ;  /* 0x000000051b167984 */ /* 0x000e240008000a00 */
[----:B0-----:R-:W-:-:S02]  /*1ea0*/  DFMA R30, -R24, R22, R20 ;  /* 0x00000016181e722b */ /* 0x001fc40000000114 */
[----:B------:R-:W-:Y:S05]  /*1eb0*/  LDS.64 R20, [R13+0x10] ;  /* 0x000010000d147984 */ /* 0x000fea0000000a00 */
        /* <DEDUP_REMOVED lines=10> */
[----:B------:R0:W-:Y:S04]  /*1f60*/  STS.64 [R13+0x18], R20 ;  /* 0x000018140d007388 */ /* 0x0001e80000000a00 */
.L_x_64:
[----:B------:R-:W-:Y:S05]  /*1f70*/  BSYNC.RECONVERGENT B3 ;  /* 0x0000000000037941 */ /* 0x000fea0003800200 */
.L_x_63:
[----:B------:R-:W-:Y:S05]  /*1f80*/  @!P1 BRA `(.L_x_59) ;  /* 0x0000000000809947 */ /* 0x000fea0003800000 */
[----:B0-----:R-:W-:Y:S01]  /*1f90*/  LOP3.LUT R13, R9, 0x3, RZ, 0x3c, !PT ;  /* 0x00000003090d7812 */ /* 0x001fe200078e3cff */
[----:B------:R-:W-:Y:S04]  /*1fa0*/  BSSY.RECONVERGENT B3, `(.L_x_65) ;  /* 0x0000015000037945 */ /* 0x000fe80003800200 */
[----:B------:R-:W-:-:S05]  /*1fb0*/  IMAD.IADD R13, R8, 0x1, R13 ;  /* 0x00000001080d7824 */ /* 0x000fca00078e020d */
[C---:B------:R-:W-:Y:S02]  /*1fc0*/  LOP3.LUT R20, R13.reuse, 0x3, RZ, 0xc0, !PT ;  /* 0x000000030d147812 */ /* 0x040fe400078ec0ff */
[----:B------:R-:W-:Y:S02]  /*1fd0*/  LOP3.LUT R13, R13, 0x1, RZ, 0xc0, !PT ;  /* 0x000000010d0d7812 */ /* 0x000fe400078ec0ff */
[----:B------:R-:W-:Y:S02]  /*1fe0*/  ISETP.NE.AND P0, PT, R20, 0x1, PT ;  /* 0x000000011400780c */ /* 0x000fe40003f05270 */
[----:B------:R-:W-:-:S11]  /*1ff0*/  ISETP.NE.U32.AND P1, PT, R13, 0x1, PT ;  /* 0x000000010d00780c */ /* 0x000fd60003f25070 */
[----:B------:R-:W-:Y:S05]  /*2000*/  @!P0 BRA `(.L_x_66) ;  /* 0x0000000000388947 */ /* 0x000fea0003800000 */
[C---:B------:R-:W-:Y:S01]  /*2010*/  IMAD R20, R0.reuse, R29, R26 ;  /* 0x0000001d00147224 */ /* 0x040fe200078e021a */
[----:B------:R-:W-:Y:S01]  /*2020*/  LDS.64 R24, [R12] ;  /* 0x000000000c187984 */ /* 0x000fe20000000a00 */
[C---:B------:R-:W-:Y:S02]  /*2030*/  IMAD R13, R0.reuse, 0x8, R5 ;  /* 0x00000008000d7824 */ /* 0x040fe400078e0205 */
[----:B------:R-:W-:Y:S01]  /*2040*/  VIADD R0, R0, 0x2 ;  /* 0x0000000200007836 */ /* 0x000fe20000000000 */
[----:B------:R-:W-:Y:S02]  /*2050*/  LEA R27, R20, R3, 0x3 ;  /* 0x00000003141b7211 */ /* 0x000fe400078e18ff */
[----:B------:R-:W-:Y:S04]  /*2060*/  LDS.64 R20, [R13] ;  /* 0x000000000d147984 */ /* 0x000fe80000000a00 */
[----:B------:R-:W0:Y:S02]  /*2070*/  LDS.64 R22, [R27] ;  /* 0x000000001b167984 */ /* 0x000e240000000a00 */
[----:B0-----:R-:W-:-:S02]  /*2080*/  DFMA R30, -R24, R22, R20 ;  /* 0x00000016181e722b */ /* 0x001fc40000000114 */
[----:B------:R-:W-:Y:S05]  /*2090*/  LDS.64 R20, [R13+0x8] ;  /* 0x000008000d147984 */ /* 0x000fea0000000a00 */
[----:B------:R-:W-:Y:S04]  /*20a0*/  STS.64 [R13], R30 ;  /* 0x0000001e0d007388 */ /* 0x000fe80000000a00 */
[----:B------:R-:W-:Y:S04]  /*20b0*/  LDS.64 R22, [R27+UR5] ;  /* 0x000000051b167984 */ /* 0x000fe80008000a00 */
[----:B------:R-:W0:Y:S02]  /*20c0*/  LDS.64 R24, [R12] ;  /* 0x000000000c187984 */ /* 0x000e240000000a00 */
[----:B0-----:R-:W-:-:S07]  /*20d0*/  DFMA R20, -R24, R22, R20 ;  /* 0x000000161814722b */ /* 0x001fce0000000114 */
[----:B------:R0:W-:Y:S04]  /*20e0*/  STS.64 [R13+0x8], R20 ;  /* 0x000008140d007388 */ /* 0x0001e80000000a00 */
.L_x_66:
[----:B------:R-:W-:Y:S05]  /*20f0*/  BSYNC.RECONVERGENT B3 ;  /* 0x0000000000037941 */ /* 0x000fea0003800200 */
.L_x_65:
[----:B------:R-:W-:Y:S05]  /*2100*/  @P1 BRA `(.L_x_59) ;  /* 0x0000000000201947 */ /* 0x000fea0003800000 */
[C---:B0-----:R-:W-:Y:S01]  /*2110*/  IMAD R20, R0.reuse, R29, R26 ;  /* 0x0000001d00147224 */ /* 0x041fe200078e021a */
[----:B------:R-:W-:Y:S01]  /*2120*/  LDS.64 R12, [R12] ;  /* 0x000000000c0c7984 */ /* 0x000fe20000000a00 */
[----:B------:R-:W-:-:S03]  /*2130*/  IMAD R25, R0, 0x8, R5 ;  /* 0x0000000800197824 */ /* 0x000fc600078e0205 */
[----:B------:R-:W-:Y:S02]  /*2140*/  LEA R22, R20, R3, 0x3 ;  /* 0x0000000314167211 */ /* 0x000fe400078e18ff */
[----:B------:R-:W-:Y:S04]  /*2150*/  LDS.64 R20, [R25] ;  /* 0x0000000019147984 */ /* 0x000fe80000000a00 */
[----:B------:R-:W0:Y:S02]  /*2160*/  LDS.64 R22, [R22] ;  /* 0x0000000016167984 */ /* 0x000e240000000a00 */
[----:B0-----:R-:W-:-:S07]  /*2170*/  DFMA R20, -R12, R22, R20 ;  /* 0x000000160c14722b */ /* 0x001fce0000000114 */
[----:B------:R1:W-:Y:S04]  /*2180*/  STS.64 [R25], R20 ;  /* 0x0000001419007388 */ /* 0x0003e80000000a00 */
.L_x_59:
[----:B------:R-:W-:Y:S05]  /*2190*/  BSYNC.RECONVERGENT B2 ;  /* 0x0000000000027941 */ /* 0x000fea0003800200 */
.L_x_58:
[----:B------:R-:W-:Y:S01]  /*21a0*/  ISETP.NE.AND P0, PT, R10, R29, PT ;  /* 0x0000001d0a00720c */ /* 0x000fe20003f05270 */
[----:B------:R-:W-:Y:S02]  /*21b0*/  VIADD R11, R11, 0x1 ;  /* 0x000000010b0b7836 */ /* 0x000fe40000000000 */
[----:B------:R-:W-:-:S10]  /*21c0*/  VIADD R9, R9, 0x1 ;  /* 0x0000000109097836 */ /* 0x000fd40000000000 */
[----:B------:R-:W-:Y:S05]  /*21d0*/  @P0 BRA `(.L_x_67) ;  /* 0xfffffff4005c0947 */ /* 0x000fea000383ffff */
[----:B------:R-:W-:Y:S05]  /*21e0*/  BSYNC.RECONVERGENT B0 ;  /* 0x0000000000007941 */ /* 0x000fea0003800200 */
.L_x_55:
[----:B------:R-:W-:Y:S02]  /*21f0*/  MOV R27, RZ ;  /* 0x000000ff001b7202 */ /* 0x000fe40000000f00 */
[----:B0-----:R-:W-:Y:S02]  /*2200*/  PRMT R13, RZ, 0x7610, R13 ;  /* 0x00007610ff0d7816 */ /* 0x001fe4000000000d */
[----:B------:R-:W-:-:S07]  /*2210*/  PRMT R11, RZ, 0x7610, R11 ;  /* 0x00007610ff0b7816 */ /* 0x000fce000000000b */
.L_x_80:
[----:B0-----:R-:W0:Y:S01]  /*2220*/  LDCU UR6, c[0x0][0x390] ;  /* 0x00007200ff0677ac */ /* 0x001e220008000800 */
[----:B------:R-:W-:Y:S01]  /*2230*/  IMAD.SHL.U32 R12, R27, 0x8, RZ ;  /* 0x000000081b0c7824 */ /* 0x000fe200078e00ff */
[----:B-1----:R-:W-:Y:S01]  /*2240*/  LOP3.LUT R5, RZ, R27, RZ, 0x33, !PT ;  /* 0x0000001bff057212 */ /* 0x002fe200078e33ff */
[----:B------:R-:W-:Y:S01]  /*2250*/  IMAD.MOV.U32 R22, RZ, RZ, 0x1 ;  /* 0x00000001ff167424 */ /* 0x000fe200078e00ff */
[----:B------:R-:W-:Y:S01]  /*2260*/  BSSY.RECONVERGENT B0, `(.L_x_68) ;  /* 0x0000017000007945 */ /* 0x000fe20003800200 */
[----:B------:R-:W-:Y:S01]  /*2270*/  IMAD.MOV.U32 R9, RZ, RZ, R27 ;  /* 0x000000ffff097224 */ /* 0x000fe200078e001b */
[----:B------:R-:W-:-:S05]  /*2280*/  IADD3 R10, PT, PT, R7, R12, RZ ;  /* 0x0000000c070a7210 */ /* 0x000fca0007ffe0ff */
[----:B-1----:R-:W1:Y:S01]  /*2290*/  LDS.64 R20, [R10] ;  /* 0x000000000a147984 */ /* 0x002e620000000a00 */
[----:B0-----:R-:W-:Y:S01]  /*22a0*/  IMAD R0, R27, UR6, R27 ;  /* 0x000000061b007c24 */ /* 0x001fe2000f8e021b */
[----:B------:R-:W-:-:S03]  /*22b0*/  IADD3 R5, PT, PT, R5, UR6, RZ ;  /* 0x0000000605057c10 */ /* 0x000fc6000fffe0ff */
[----:B------:R-:W-:-:S05]  /*22c0*/  IMAD R0, R0, 0x8, R3 ;  /* 0x0000000800007824 */ /* 0x000fca00078e0203 */
[----:B------:R-:W0:Y:S01]  /*22d0*/  LDS.64 R24, [R0] ;  /* 0x0000000000187984 */ /* 0x000e220000000a00 */
[----:B-1----:R-:W-:Y:S01]  /*22e0*/  FSETP.GEU.AND P1, PT, |R21|, 6.5827683646048100446e-37, PT ;  /* 0x036000001500780b */ /* 0x002fe20003f2e200 */
[----:B0-----:R-:W0:Y:S02]  /*22f0*/  MUFU.RCP64H R23, R25 ;  /* 0x0000001900177308 */ /* 0x001e240000001800 */
        /* <DEDUP_REMOVED lines=13> */
.L_x_69:
[----:B------:R-:W-:Y:S05]  /*23d0*/  BSYNC.RECONVERGENT B0 ;  /* 0x0000000000007941 */ /* 0x000fea0003800200 */
.L_x_68:
[----:B------:R-:W0:Y:S01]  /*23e0*/  LDCU UR6, c[0x0][0x390] ;  /* 0x00007200ff0677ac */ /* 0x000e220008000800 */
[----:B------:R1:W-:Y:S01]  /*23f0*/  STS.64 [R10], R36 ;  /* 0x000000240a007388 */ /* 0x0003e20000000a00 */
[----:B------:R-:W-:Y:S01]  /*2400*/  VIADD R27, R27, 0x1 ;  /* 0x000000011b1b7836 */ /* 0x000fe20000000000 */
[----:B------:R-:W-:Y:S01]  /*2410*/  BSSY.RECONVERGENT B0, `(.L_x_70) ;  /* 0x0000093000007945 */ /* 0x000fe20003800200 */
[----:B0-----:R-:W-:-:S05]  /*2420*/  IMAD.U32 R29, RZ, RZ, UR6 ;  /* 0x00000006ff1d7e24 */ /* 0x001fca000f8e00ff */
[----:B------:R-:W-:-:S13]  /*2430*/  ISETP.GE.AND P0, PT, R27, R29, PT ;  /* 0x0000001d1b00720c */ /* 0x000fda0003f06270 */
[----:B-1----:R-:W-:Y:S05]  /*2440*/  @P0 BRA `(.L_x_71) ;  /* 0x00000008003c0947 */ /* 0x002fea0003800000 */
[----:B------:R-:W-:Y:S01]  /*2450*/  IADD3 R0, PT, PT, -R9, -0x2, R29 ;  /* 0xfffffffe09007810 */ /* 0x000fe20007ffe11d */
[----:B------:R-:W-:Y:S03]  /*2460*/  BSSY.RECONVERGENT B2, `(.L_x_72) ;  /* 0x0000047000027945 */ /* 0x000fe60003800200 */
[----:B------:R-:W-:Y:S02]  /*2470*/  ISETP.GE.U32.AND P0, PT, R0, 0x7, PT ;  /* 0x000000070000780c */ /* 0x000fe40003f06070 */
[----:B------:R-:W-:-:S11]  /*2480*/  MOV R0, R27 ;  /* 0x0000001b00007202 */ /* 0x000fd60000000f00 */
[----:B------:R-:W-:Y:S05]  /*2490*/  @!P0 BRA `(.L_x_73) ;  /* 0x00000004000c8947 */ /* 0x000fea0003800000 */
[----:B------:R-:W0:Y:S01]  /*24a0*/  S2UR UR7, SR_CgaCtaId ;  /* 0x00000000000779c3 */ /* 0x000e220000008800 */
[----:B------:R-:W-:Y:S01]  /*24b0*/  UMOV UR6, 0x400 ;  /* 0x0000040000067882 */ /* 0x000fe20000000000 */
[----:B------:R-:W-:Y:S01]  /*24c0*/  IMAD R0, R27, UR5, R12 ;  /* 0x000000051b007c24 */ /* 0x000fe2000f8e020c */
[----:B------:R-:W-:Y:S01]  /*24d0*/  LOP3.LUT R28, R5, 0xfffffff8, RZ, 0xc0, !PT ;  /* 0xfffffff8051c7812 */ /* 0x000fe200078ec0ff */
[----:B------:R-:W-:Y:S01]  /*24e0*/  BSSY.RECONVERGENT B3, `(.L_x_74) ;  /* 0x000003d000037945 */ /* 0x000fe20003800200 */
[----:B------:R-:W-:Y:S02]  /*24f0*/  IMAD.MOV.U32 R26, RZ, RZ, R9 ;  /* 0x000000ffff1a7224 */ /* 0x000fe400078e0009 */
[----:B------:R-:W-:Y:S01]  /*2500*/  IADD3 R28, PT, PT, -R28, RZ, RZ ;  /* 0x000000ff1c1c7210 */ /* 0x000fe20007ffe1ff */
[----:B0-----:R-:W-:Y:S02]  /*2510*/  ULEA UR6, UR7, UR6, 0x18 ;  /* 0x0000000607067291 */ /* 0x001fe4000f8ec0ff */
[----:B------:R-:W-:-:S04]  /*2520*/  UIADD3 UR7, UPT, UPT, UR5, 0x8, URZ ;  /* 0x0000000805077890 */ /* 0x000fc8000fffe0ff */
[----:B------:R-:W-:-:S04]  /*2530*/  IMAD.U32 R3, RZ, RZ, UR6 ;  /* 0x00000006ff037e24 */ /* 0x000fc8000f8e00ff */
[----:B------:R-:W-:Y:S02]  /*2540*/  IMAD R21, R29, UR7, R3 ;  /* 0x000000071d157c24 */ /* 0x000fe4000f8e0203 */
[----:B------:R-:W-:-:S03]  /*2550*/  IMAD.IADD R0, R3, 0x1, R0 ;  /* 0x0000000103007824 */ /* 0x000fc600078e0200 */
[----:B------:R-:W-:-:S07]  /*2560*/  IADD3 R12, PT, PT, R21, 0x20, R12 ;  /* 0x00000020150c7810 */ /* 0x000fce0007ffe00c */
.L_x_75:
[----:B------:R-:W-:Y:S01]  /*2570*/  LDS.64 R24, [R10] ;  /* 0x000000000a187984 */ /* 0x000fe20000000a00 */
[----:B------:R-:W-:Y:S01]  /*2580*/  VIADD R36, R0, UR5 ;  /* 0x0000000500247c36 */ /* 0x000fe20008000000 */
[----:B------:R-:W-:Y:S01]  /*2590*/  IADD3 R26, PT, PT, R26, 0x8, RZ ;  /* 0x000000081a1a7810 */ /* 0x000fe20007ffe0ff */
[----:B------:R-:W-:Y:S01]  /*25a0*/  VIADD R28, R28, 0x8 ;  /* 0x000000081c1c7836 */ /* 0x000fe20000000000 */
[----:B------:R-:W-:Y:S02]  /*25b0*/  LDS.64 R22, [R0] ;  /* 0x0000000000167984 */ /* 0x000fe40000000a00 */
[----:B------:R-:W-:Y:S02]  /*25c0*/  IADD3 R37, PT, PT, R36, UR5, RZ ;  /* 0x0000000524257c10 */ /* 0x000fe4000fffe0ff */
[----:B------:R-:W0:Y:S01]  /*25d0*/  LDS.64 R20, [R12+-0x18] ;  /* 0xffffe8000c147984 */ /* 0x000e220000000a00 */
[----:B------:R-:W-:Y:S01]  /*25e0*/  ISETP.NE.AND P0, PT, R28, RZ, PT ;  /* 0x000000ff1c00720c */ /* 0x000fe20003f05270 */
[----:B0-----:R-:W-:-:S02]  /*25f0*/  DFMA R30, -R24, R22, R20 ;  /* 0x00000016181e722b */ /* 0x001fc40000000114 */
[----:B------:R-:W-:Y:S05]  /*2600*/  LDS.64 R20, [R12+-0x10] ;  /* 0xfffff0000c147984 */ /* 0x000fea0000000a00 */
[----:B------:R-:W-:Y:S04]  /*2610*/  STS.64 [R12+-0x18], R30 ;  /* 0xffffe81e0c007388 */ /* 0x000fe80000000a00 */
[----:B------:R-:W-:Y:S04]  /*2620*/  LDS.64 R24, [R10] ;  /* 0x000000000a187984 */ /* 0x000fe80000000a00 */
[----:B------:R0:W1:Y:S02]  /*2630*/  LDS.64 R22, [R0+UR5] ;  /* 0x0000000500167984 */ /* 0x0000640008000a00 */
[----:B0-----:R-:W-:Y:S01]  /*2640*/  IMAD R0, R29, 0x40, R0 ;  /* 0x000000401d007824 */ /* 0x001fe200078e0200 */
[----:B-1----:R-:W-:Y:S01]  /*2650*/  DFMA R34, -R24, R22, R20 ;  /* 0x000000161822722b */ /* 0x002fe20000000114 */
[----:B------:R-:W-:Y:S06]  /*2660*/  LDS.64 R20, [R12+-0x8] ;  /* 0xfffff8000c147984 */ /* 0x000fec0000000a00 */
[----:B------:R-:W-:Y:S04]  /*2670*/  STS.64 [R12+-0x10], R34 ;  /* 0xfffff0220c007388 */ /* 0x000fe80000000a00 */
[----:B------:R-:W-:Y:S04]  /*2680*/  LDS.64 R24, [R10] ;  /* 0x000000000a187984 */ /* 0x000fe80000000a00 */
[----:B------:R-:W0:Y:S02]  /*2690*/  LDS.64 R22, [R36+UR5] ;  /* 0x0000000524167984 */ /* 0x000e240008000a00 */
[----:B0-----:R-:W-:-:S02]  /*26a0*/  DFMA R32, -R24, R22, R20 ;  /* 0x000000161820722b */ /* 0x001fc40000000114 */
[----:B------:R-:W-:Y:S05]  /*26b0*/  LDS.64 R20, [R12] ;  /* 0x000000000c147984 */ /* 0x000fea0000000a00 */
[----:B------:R-:W-:Y:S04]  /*26c0*/  STS.64 [R12+-0x8], R32 ;  /* 0xfffff8200c007388 */ /* 0x000fe80000000a00 */
[----:B------:R-:W-:Y:S04]  /*26d0*/  LDS.64 R24, [R10] ;  /* 0x000000000a187984 */ /* 0x000fe80000000a00 */
[----:B------:R0:W1:Y:S02]  /*26e0*/  LDS.64 R22, [R37+UR5] ;  /* 0x0000000525167984 */ /* 0x0000640008000a00 */
[----:B0-----:R-:W-:-:S04]  /*26f0*/  VIADD R37, R37, UR5 ;  /* 0x0000000525257c36 */ /* 0x001fc80008000000 */
[----:B------:R-:W-:Y:S01]  /*2700*/  VIADD R36, R37, UR5 ;  /* 0x0000000525247c36 */ /* 0x000fe20008000000 */
[----:B-1----:R-:W-:Y:S01]  /*2710*/  DFMA R30, -R24, R22, R20 ;  /* 0x00000016181e722b */ /* 0x002fe20000000114 */
[----:B------:R-:W-:Y:S06]  /*2720*/  LDS.64 R20, [R12+0x8] ;  /* 0x000008000c147984 */ /* 0x000fec0000000a00 */
[----:B------:R-:W-:Y:S04]  /*2730*/  STS.64 [R12], R30 ;  /* 0x0000001e0c007388 */ /* 0x000fe80000000a00 */
[----:B------:R-:W-:Y:S04]  /*2740*/  LDS.64 R24, [R10] ;  /* 0x000000000a187984 */ /* 0x000fe80000000a00 */
[----:B------:R-:W0:Y:S02]  /*2750*/  LDS.64 R22, [R37+UR5] ;  /* 0x0000000525167984 */ /* 0x000e240008000a00 */
[----:B0-----:R-:W-:-:S02]  /*2760*/  DFMA R34, -R24, R22, R20 ;  /* 0x000000161822722b */ /* 0x001fc40000000114 */
[----:B------:R-:W-:Y:S05]  /*2770*/  LDS.64 R20, [R12+0x10] ;  /* 0x000010000c147984 */ /* 0x000fea0000000a00 */
[----:B------:R-:W-:Y:S04]  /*2780*/  STS.64 [R12+0x8], R34 ;  /* 0x000008220c007388 */ /* 0x000fe80000000a00 */
[----:B------:R-:W-:Y:S04]  /*2790*/  LDS.64 R24, [R10] ;  /* 0x000000000a187984 */ /* 0x000fe80000000a00 */
[----:B------:R0:W1:Y:S02]  /*27a0*/  LDS.64 R22, [R36+UR5] ;  /* 0x0000000524167984 */ /* 0x0000640008000a00 */
[----:B0-----:R-:W-:Y:S01]  /*27b0*/  IADD3 R36, PT, PT, R36, UR5, RZ ;  /* 0x0000000524247c10 */ /* 0x001fe2000fffe0ff */
[----:B-1----:R-:W-:Y:S01]  /*27c0*/  DFMA R32, -R24, R22, R20 ;  /* 0x000000161820722b */ /* 0x002fe20000000114 */
[----:B------:R-:W-:Y:S06]  /*27d0*/  LDS.64 R20, [R12+0x18] ;  /* 0x000018000c147984 */ /* 0x000fec0000000a00 */
        /* <DEDUP_REMOVED lines=10> */
[----:B------:R0:W-:Y:S02]  /*2880*/  STS.64 [R12+0x20], R20 ;  /* 0x000020140c007388 */ /* 0x0001e40000000a00 */
[----:B0-----:R-:W-:Y:S01]  /*2890*/  VIADD R12, R12, 0x40 ;  /* 0x000000400c0c7836 */ /* 0x001fe20000000000 */
[----:B------:R-:W-:Y:S06]  /*28a0*/  @P0 BRA `(.L_x_75) ;  /* 0xfffffffc00300947 */ /* 0x000fec000383ffff */
[----:B------:R-:W-:Y:S05]  /*28b0*/  BSYNC.RECONVERGENT B3 ;  /* 0x0000000000037941 */ /* 0x000fea0003800200 */
.L_x_74:
[----:B------:R-:W-:-:S07]  /*28c0*/  IADD3 R0, PT, PT, R26, 0x1, RZ ;  /* 0x000000011a007810 */ /* 0x000fce0007ffe0ff */
.L_x_73:
[----:B------:R-:W-:Y:S05]  /*28d0*/  BSYNC.RECONVERGENT B2 ;  /* 0x0000000000027941 */ /* 0x000fea0003800200 */
.L_x_72:
[----:B------:R-:W-:-:S13]  /*28e0*/  LOP3.LUT P0, RZ, R5, 0x7, RZ, 0xc0, !PT ;  /* 0x0000000705ff7812 */ /* 0x000fda000780c0ff */
[----:B------:R-:W-:Y:S05]  /*28f0*/  @!P0 BRA `(.L_x_71) ;  /* 0x0000000400108947 */ /* 0x000fea0003800000 */
[----:B------:R-:W-:Y:S01]  /*2900*/  LOP3.LUT R5, RZ, R11, RZ, 0x33, !PT ;  /* 0x0000000bff057212 */ /* 0x000fe200078e33ff */
[----:B------:R-:W-:Y:S04]  /*2910*/  BSSY.RECONVERGENT B2, `(.L_x_76) ;  /* 0x0000021000027945 */ /* 0x000fe80003800200 */
[----:B------:R-:W-:-:S05]  /*2920*/  IMAD.IADD R5, R8, 0x1, R5 ;  /* 0x0000000108057824 */ /* 0x000fca00078e0205 */
[----:B------:R-:W-:-:S04]  /*2930*/  LOP3.LUT R5, R5, 0x7, RZ, 0xc0, !PT ;  /* 0x0000000705057812 */ /* 0x000fc800078ec0ff */
[C---:B------:R-:W-:Y:S01]  /*2940*/  LOP3.LUT P1, RZ, R5.reuse, 0x3, RZ, 0xc0, !PT ;  /* 0x0000000305ff7812 */ /* 0x040fe2000782c0ff */
[----:B------:R-:W-:-:S05]  /*2950*/  VIADD R12, R5, 0xffffffff ;  /* 0xffffffff050c7836 */ /* 0x000fca0000000000 */
[----:B------:R-:W-:-:S13]  /*2960*/  ISETP.GE.U32.AND P0, PT, R12, 0x3, PT ;  /* 0x000000030c00780c */ /* 0x000fda0003f06070 */
[----:B------:R-:W-:Y:S05]  /*2970*/  @!P0 BRA `(.L_x_77) ;  /* 0x0000000000688947 */ /* 0x000fea0003800000 */
[C---:B------:R-:W-:Y:S01]  /*2980*/  IMAD R12, R0.reuse, R29, R9 ;  /* 0x0000001d000c7224 */ /* 0x040fe200078e0209 */
[C---:B------:R-:W-:Y:S01]  /*2990*/  LEA R5, R0.reuse, R7, 0x3 ;  /* 0x0000000700057211 */ /* 0x040fe200078e18ff */
[----:B------:R-:W-:Y:S01]  /*29a0*/  LDS.64 R24, [R10] ;  /* 0x000000000a187984 */ /* 0x000fe20000000a00 */
[----:B------:R-:W-:Y:S02]  /*29b0*/  VIADD R0, R0, 0x4 ;  /* 0x0000000400007836 */ /* 0x000fe40000000000 */
[----:B------:R-:W-:Y:S01]  /*29c0*/  IMAD R12, R12, 0x8, R3 ;  /* 0x000000080c0c7824 */ /* 0x000fe200078e0203 */
        /* <DEDUP_REMOVED lines=14> */
[----:B------:R-:W-:Y:S01]  /*2ab0*/  IADD3 R22, PT, PT, R26, UR5, RZ ;  /* 0x000000051a167c10 */ /* 0x000fe2000fffe0ff */
[----:B------:R-:W-:Y:S05]  /*2ac0*/  LDS.64 R20, [R5+0x18] ;  /* 0x0000180005147984 */ /* 0x000fea0000000a00 */
[----:B------:R-:W-:Y:S04]  /*2ad0*/  STS.64 [R5+0x10], R30 ;  /* 0x0000101e05007388 */ /* 0x000fe80000000a00 */
[----:B------:R-:W-:Y:S04]  /*2ae0*/  LDS.64 R22, [R22+UR5] ;  /* 0x0000000516167984 */ /* 0x000fe80008000a00 */
[----:B------:R-:W0:Y:S02]  /*2af0*/  LDS.64 R24, [R10] ;  /* 0x000000000a187984 */ /* 0x000e240000000a00 */
[----:B0-----:R-:W-:-:S07]  /*2b00*/  DFMA R20, -R24, R22, R20 ;  /* 0x000000161814722b */ /* 0x001fce0000000114 */
[----:B------:R0:W-:Y:S04]  /*2b10*/  STS.64 [R5+0x18], R20 ;  /* 0x0000181405007388 */ /* 0x0001e80000000a00 */
.L_x_77:
[----:B------:R-:W-:Y:S05]  /*2b20*/  BSYNC.RECONVERGENT B2 ;  /* 0x0000000000027941 */ /* 0x000fea0003800200 */
.L_x_76:
        /* <DEDUP_REMOVED lines=10> */
[C---:B------:R-:W-:Y:S01]  /*2bd0*/  LEA R5, R0.reuse, R7, 0x3 ;  /* 0x0000000700057211 */ /* 0x040fe200078e18ff */
[----:B------:R-:W-:Y:S01]  /*2be0*/  LDS.64 R24, [R10] ;  /* 0x000000000a187984 */ /* 0x000fe20000000a00 */
[----:B------:R-:W-:Y:S02]  /*2bf0*/  VIADD R0, R0, 0x2 ;  /* 0x0000000200007836 */ /* 0x000fe40000000000 */
[----:B------:R-:W-:Y:S01]  /*2c00*/  IMAD R12, R12, 0x8, R3 ;  /* 0x000000080c0c7824 */ /* 0x000fe200078e0203 */
        /* <DEDUP_REMOVED lines=9> */
.L_x_79:
[----:B------:R-:W-:Y:S05]  /*2ca0*/  BSYNC.RECONVERGENT B2 ;  /* 0x0000000000027941 */ /* 0x000fea0003800200 */
.L_x_78:
[----:B------:R-:W-:Y:S05]  /*2cb0*/  @P1 BRA `(.L_x_71) ;  /* 0x0000000000201947 */ /* 0x000fea0003800000 */
[C---:B------:R-:W-:Y:S01]  /*2cc0*/  IMAD R12, R0.reuse, R29, R9 ;  /* 0x0000001d000c7224 */ /* 0x040fe200078e0209 */
[----:B0-----:R-:W-:Y:S01]  /*2cd0*/  LEA R5, R0, R7, 0x3 ;  /* 0x0000000700057211 */ /* 0x001fe200078e18ff */
[----:B------:R-:W-:Y:S02]  /*2ce0*/  LDS.64 R20, [R10] ;  /* 0x000000000a147984 */ /* 0x000fe40000000a00 */
[----:B------:R-:W-:Y:S02]  /*2cf0*/  IMAD R12, R12, 0x8, R3 ;  /* 0x000000080c0c7824 */ /* 0x000fe400078e0203 */
[----:B------:R-:W-:Y:S04]  /*2d00*/  LDS.64 R24, [R5] ;  /* 0x0000000005187984 */ /* 0x000fe80000000a00 */
[----:B------:R-:W0:Y:S02]  /*2d10*/  LDS.64 R22, [R12] ;  /* 0x000000000c167984 */ /* 0x000e240000000a00 */
[----:B0-----:R-:W-:-:S07]  /*2d20*/  DFMA R20, -R20, R22, R24 ;  /* 0x000000161414722b */ /* 0x001fce0000000118 */
[----:B------:R1:W-:Y:S04]  /*2d30*/  STS.64 [R5], R20 ;  /* 0x0000001405007388 */ /* 0x0003e80000000a00 */
.L_x_71:
[----:B------:R-:W-:Y:S05]  /*2d40*/  BSYNC.RECONVERGENT B0 ;  /* 0x0000000000007941 */ /* 0x000fea0003800200 */
.L_x_70:
[----:B------:R-:W-:Y:S01]  /*2d50*/  ISETP.NE.AND P0, PT, R27, R29, PT ;  /* 0x0000001d1b00720c */ /* 0x000fe20003f05270 */
[----:B------:R-:W-:Y:S01]  /*2d60*/  VIADD R11, R11, 0x1 ;  /* 0x000000010b0b7836 */ /* 0x000fe20000000000 */
[----:B------:R-:W-:-:S11]  /*2d70*/  IADD3 R13, PT, PT, R13, 0x1, RZ ;  /* 0x000000010d0d7810 */ /* 0x000fd60007ffe0ff */
[----:B------:R-:W-:Y:S05]  /*2d80*/  @P0 BRA `(.L_x_80) ;  /* 0xfffffff400240947 */ /* 0x000fea000383ffff */
.L_x_54:
[----:B------:R-:W-:Y:S05]  /*2d90*/  BSYNC.RECONVERGENT B1 ;  /* 0x0000000000017941 */ /* 0x000fea0003800200 */
.L_x_53:
[----:B------:R-:W-:Y:S08]  /*2da0*/  BAR.SYNC.DEFER_BLOCKING 0x0 ;  /* 0x0000000000007b1d */ /* 0x000ff00000010000 */
[----:B------:R-:W-:Y:S01]  /*2db0*/  BAR.SYNC.DEFER_BLOCKING 0x0 ;  /* 0x0000000000007b1d */ /* 0x000fe20000010000 */
[----:B------:R-:W-:-:S05]  /*2dc0*/  ISETP.GE.AND P0, PT, R29, 0x1, PT ;  /* 0x000000011d00780c */ /* 0x000fca0003f06270 */
[----:B------:R-:W-:Y:S08]  /*2dd0*/  BSSY.RECONVERGENT B0, `(.L_x_81) ;  /* 0x0000073000007945 */ /* 0x000ff00003800200 */
[----:B------:R-:W-:Y:S05]  /*2de0*/  @!P0 BRA `(.L_x_82) ;  /* 0x0000000400c48947 */ /* 0x000fea0003800000 */
[C---:B------:R-:W-:Y:S01]  /*2df0*/  ISETP.GE.U32.AND P0, PT, R29.reuse, 0x8, PT ;  /* 0x000000081d00780c */ /* 0x040fe20003f06070 */
[----:B------:R-:W-:Y:S01]  /*2e00*/  BSSY.RECONVERGENT B1, `(.L_x_83) ;  /* 0x0000035000017945 */ /* 0x000fe20003800200 */
[----:B------:R-:W-:Y:S01]  /*2e10*/  LOP3.LUT R28, R29, 0x7, RZ, 0xc0, !PT ;  /* 0x000000071d1c7812 */ /* 0x000fe200078ec0ff */
[----:B01----:R-:W-:-:S03]  /*2e20*/  IMAD.MOV.U32 R5, RZ, RZ, RZ ;  /* 0x000000ffff057224 */ /* 0x003fc600078e00ff */
[----:B------:R-:W-:-:S07]  /*2e30*/  ISETP.NE.AND P1, PT, R28, RZ, PT ;  /* 0x000000ff1c00720c */ /* 0x000fce0003f25270 */
[----:B------:R-:W-:Y:S06]  /*2e40*/  @!P0 BRA `(.L_x_84) ;  /* 0x0000000000c08947 */ /* 0x000fec0003800000 */
[----:B------:R-:W0:Y:S01]  /*2e50*/  LDC R0, c[0x0][0x38c] ;  /* 0x0000e300ff007b82 */ /* 0x000e220000000800 */
[----:B------:R-:W-:Y:S01]  /*2e60*/  LOP3.LUT R5, R29, 0x7ffffff8, RZ, 0xc0, !PT ;  /* 0x7ffffff81d057812 */ /* 0x000fe200078ec0ff */
[----:B------:R-:W-:Y:S01]  /*2e70*/  IMAD R8, R2, 0x8, R3 ;  /* 0x0000000802087824 */ /* 0x000fe200078e0203 */
[----:B------:R-:W-:-:S03]  /*2e80*/  MOV R7, R2 ;  /* 0x0000000200077202 */ /* 0x000fc60000000f00 */
[----:B------:R-:W-:-:S07]  /*2e90*/  IMAD.MOV R9, RZ, RZ, -R5 ;  /* 0x000000ffff097224 */ /* 0x000fce00078e0a05 */
.L_x_85:
[----:B-1----:R-:W1:Y:S01]  /*2ea0*/  LDS.64 R20, [R8] ;  /* 0x0000000008147984 */ /* 0x002e620000000a00 */
[----:B------:R-:W-:Y:S01]  /*2eb0*/  IMAD.WIDE R22, R7, 0x8, R18 ;  /* 0x0000000807167825 */ /* 0x000fe200078e0212 */
[----:B0-----:R-:W-:-:S03]  /*2ec0*/  LEA R7, R0, R7, 0x3 ;  /* 0x0000000700077211 */ /* 0x001fc600078e18ff */
[----:B------:R-:W-:Y:S02]  /*2ed0*/  VIADD R30, R8, UR5 ;  /* 0x00000005081e7c36 */ /* 0x000fe40008000000 */
[----:B------:R-:W-:-:S03]  /*2ee0*/  IMAD.WIDE R26, R0, 0x8, R22 ;  /* 0x00000008001a7825 */ /* 0x000fc600078e0216 */
[----:B------:R-:W-:Y:S01]  /*2ef0*/  IADD3 R31, PT, PT, R30, UR5, RZ ;  /* 0x000000051e1f7c10 */ /* 0x000fe2000fffe0ff */
[----:B------:R-:W-:Y:S02]  /*2f00*/  VIADD R9, R9, 0x8 ;  /* 0x0000000809097836 */ /* 0x000fe40000000000 */
[----:B------:R-:W-:-:S03]  /*2f10*/  IMAD.WIDE R10, R0, 0x8, R26 ;  /* 0x00000008000a7825 */ /* 0x000fc600078e021a */
[----:B------:R-:W-:Y:S01]  /*2f20*/  ISETP.NE.AND P0, PT, R9, RZ, PT ;  /* 0x000000ff0900720c */ /* 0x000fe20003f05270 */
[----:B------:R-:W-:Y:S01]  /*2f30*/  VIADD R32, R31, UR5 ;  /* 0x000000051f207c36 */ /* 0x000fe20008000000 */
[----:B-1----:R0:W-:Y:S01]  /*2f40*/  STG.E.64 desc[UR8][R22.64], R20 ;  /* 0x0000001416007986 */ /* 0x0021e2000c101b08 */
[----:B------:R-:W-:Y:S01]  /*2f50*/  BAR.SYNC.DEFER_BLOCKING 0x0 ;  /* 0x0000000000007b1d */ /* 0x000fe20000010000 */
[----:B0-----:R-:W-:-:S05]  /*2f60*/  IMAD.WIDE R20, R0, 0x8, R10 ;  /* 0x0000000800147825 */ /* 0x001fca00078e020a */
[----:B------:R0:W1:Y:S02]  /*2f70*/  LDS.64 R24, [R8+UR5] ;  /* 0x0000000508187984 */ /* 0x0000640008000a00 */
[----:B0-----:R-:W-:Y:S02]  /*2f80*/  IMAD R8, R29, 0x40, R8 ;  /* 0x000000401d087824 */ /* 0x001fe400078e0208 */
[----:B-1----:R0:W-:Y:S01]  /*2f90*/  STG.E.64 desc[UR8][R26.64], R24 ;  /* 0x000000181a007986 */ /* 0x0021e2000c101b08 */
[----:B------:R-:W-:Y:S01]  /*2fa0*/  BAR.SYNC.DEFER_BLOCKING 0x0 ;  /* 0x0000000000007b1d */ /* 0x000fe20000010000 */
[----:B0-----:R-:W-:-:S05]  /*2fb0*/  IMAD.WIDE R24, R0, 0x8, R20 ;  /* 0x0000000800187825 */ /* 0x001fca00078e0214 */
[----:B------:R0:W1:Y:S02]  /*2fc0*/  LDS.64 R12, [R30+UR5] ;  /* 0x000000051e0c7984 */ /* 0x0000640008000a00 */
[----:B0-----:R-:W-:Y:S02]  /*2fd0*/  VIADD R30, R32, UR5 ;  /* 0x00000005201e7c36 */ /* 0x001fe40008000000 */
[----:B-1----:R0:W-:Y:S01]  /*2fe0*/  STG.E.64 desc[UR8][R10.64], R12 ;  /* 0x0000000c0a007986 */ /* 0x0021e2000c101b08 */
[----:B------:R-:W-:Y:S01]  /*2ff0*/  BAR.SYNC.DEFER_BLOCKING 0x0 ;  /* 0x0000000000007b1d */ /* 0x000fe20000010000 */
[----:B0-----:R-:W-:-:S05]  /*3000*/  IMAD.WIDE R10, R0, 0x8, R24 ;  /* 0x00000008000a7825 */ /* 0x001fca00078e0218 */
[----:B------:R0:W1:Y:S02]  /*3010*/  LDS.64 R22, [R31+UR5] ;  /* 0x000000051f167984 */ /* 0x0000640008000a00 */
[----:B0-----:R-:W-:Y:S02]  /*3020*/  IADD3 R31, PT, PT, R30, UR5, RZ ;  /* 0x000000051e1f7c10 */ /* 0x001fe4000fffe0ff */
        /* <DEDUP_REMOVED lines=8> */
[----:B------:R-:W0:Y:S04]  /*30b0*/  LDS.64 R12, [R30+UR5] ;  /* 0x000000051e0c7984 */ /* 0x000e280008000a00 */
[----:B0-----:R-:W-:Y:S01]  /*30c0*/  STG.E.64 desc[UR8][R10.64], R12 ;  /* 0x0000000c0a007986 */ /* 0x001fe2000c101b08 */
[----:B------:R-:W-:Y:S06]  /*30d0*/  BAR.SYNC.DEFER_BLOCKING 0x0 ;  /* 0x0000000000007b1d */ /* 0x000fec0000010000 */
[----:B------:R-:W0:Y:S04]  /*30e0*/  LDS.64 R22, [R31+UR5] ;  /* 0x000000051f167984 */ /* 0x000e280008000a00 */
[----:B0-----:R-:W-:Y:S01]  /*30f0*/  STG.E.64 desc[UR8][R20.64], R22 ;  /* 0x0000001614007986 */ /* 0x001fe2000c101b08 */
[----:B------:R-:W-:Y:S06]  /*3100*/  BAR.SYNC.DEFER_BLOCKING 0x0 ;  /* 0x0000000000007b1d */ /* 0x000fec0000010000 */
[----:B------:R-:W0:Y:S04]  /*3110*/  LDS.64 R24, [R32+UR5] ;  /* 0x0000000520187984 */ /* 0x000e280008000a00 */
[----:B0-----:R1:W-:Y:S01]  /*3120*/  STG.E.64 desc[UR8][R26.64], R24 ;  /* 0x000000181a007986 */ /* 0x0013e2000c101b08 */
[----:B------:R-:W-:Y:S06]  /*3130*/  BAR.SYNC.DEFER_BLOCKING 0x0 ;  /* 0x0000000000007b1d */ /* 0x000fec0000010000 */
[----:B------:R-:W-:Y:S05]  /*3140*/  @P0 BRA `(.L_x_85) ;  /* 0xfffffffc00540947 */ /* 0x000fea000383ffff */
.L_x_84:
[----:B------:R-:W-:Y:S05]  /*3150*/  BSYNC.RECONVERGENT B1 ;  /* 0x0000000000017941 */ /* 0x000fea0003800200 */
.L_x_83:
[----:B------:R-:W-:Y:S05]  /*3160*/  @!P1 BRA `(.L_x_82) ;  /* 0x0000000000e49947 */ /* 0x000fea0003800000 */
[----:B------:R-:W-:Y:S01]  /*3170*/  ISETP.GE.U32.AND P0, PT, R28, 0x4, PT ;  /* 0x000000041c00780c */ /* 0x000fe20003f06070 */
[----:B------:R-:W-:Y:S01]  /*3180*/  BSSY.RECONVERGENT B1, `(.L_x_86) ;  /* 0x000001b000017945 */ /* 0x000fe20003800200 */
[----:B------:R-:W-:-:S04]  /*3190*/  LOP3.LUT R30, R29, 0x3, RZ, 0xc0, !PT ;  /* 0x000000031d1e7812 */ /* 0x000fc800078ec0ff */
[----:B------:R-:W-:-:S07]  /*31a0*/  ISETP.NE.AND P1, PT, R30, RZ, PT ;  /* 0x000000ff1e00720c */ /* 0x000fce0003f25270 */
[----:B------:R-:W-:Y:S06]  /*31b0*/  @!P0 BRA `(.L_x_87) ;  /* 0x00000000005c8947 */ /* 0x000fec0003800000 */
[----:B------:R-:W-:Y:S01]  /*31c0*/  IMAD R0, R5, R29, R2 ;  /* 0x0000001d05007224 */ /* 0x000fe200078e0202 */
[----:B-1----:R-:W0:Y:S03]  /*31d0*/  LDC R27, c[0x0][0x38c] ;  /* 0x0000e300ff1b7b82 */ /* 0x002e260000000800 */
[----:B------:R-:W-:-:S05]  /*31e0*/  IMAD R0, R0, 0x8, R3 ;  /* 0x0000000800007824 */ /* 0x000fca00078e0203 */
[----:B------:R-:W1:Y:S01]  /*31f0*/  LDS.64 R8, [R0] ;  /* 0x0000000000087984 */ /* 0x000e620000000a00 */
[----:B------:R-:W-:-:S05]  /*3200*/  IADD3 R7, PT, PT, R0, UR5, RZ ;  /* 0x0000000500077c10 */ /* 0x000fca000fffe0ff */
[----:B------:R-:W-:Y:S02]  /*3210*/  VIADD R26, R7, UR5 ;  /* 0x00000005071a7c36 */ /* 0x000fe40008000000 */
[C---:B0-----:R-:W-:Y:S02]  /*3220*/  IMAD R11, R5.reuse, R27, R2 ;  /* 0x0000001b050b7224 */ /* 0x041fe400078e0202 */
[----:B------:R-:W-:Y:S02]  /*3230*/  VIADD R5, R5, 0x4 ;  /* 0x0000000405057836 */ /* 0x000fe40000000000 */
[----:B------:R-:W-:-:S04]  /*3240*/  IMAD.WIDE R10, R11, 0x8, R18 ;  /* 0x000000080b0a7825 */ /* 0x000fc800078e0212 */
[----:B------:R-:W-:-:S04]  /*3250*/  IMAD.WIDE R20, R27, 0x8, R10 ;  /* 0x000000081b147825 */ /* 0x000fc800078e020a */
[C---:B------:R-:W-:Y:S01]  /*3260*/  IMAD.WIDE R24, R27.reuse, 0x8, R20 ;  /* 0x000000081b187825 */ /* 0x040fe200078e0214 */
[----:B-1----:R0:W-:Y:S01]  /*3270*/  STG.E.64 desc[UR8][R10.64], R8 ;  /* 0x000000080a007986 */ /* 0x0021e2000c101b08 */
[----:B------:R-:W-:Y:S02]  /*3280*/  BAR.SYNC.DEFER_BLOCKING 0x0 ;  /* 0x0000000000007b1d */ /* 0x000fe40000010000 */
[----:B0-----:R-:W-:-:S04]  /*3290*/  IMAD.WIDE R10, R27, 0x8, R24 ;  /* 0x000000081b0a7825 */ /* 0x001fc800078e0218 */
        /* <DEDUP_REMOVED lines=9> */
.L_x_87:
[----:B------:R-:W-:Y:S05]  /*3330*/  BSYNC.RECONVERGENT B1 ;  /* 0x0000000000017941 */ /* 0x000fea0003800200 */
.L_x_86:
[----:B------:R-:W-:Y:S05]  /*3340*/  @!P1 BRA `(.L_x_82) ;  /* 0x00000000006c9947 */ /* 0x000fea0003800000 */
[----:B------:R-:W-:Y:S01]  /*3350*/  ISETP.NE.AND P0, PT, R30, 0x1, PT ;  /* 0x000000011e00780c */ /* 0x000fe20003f05270 */
[----:B------:R-:W-:Y:S01]  /*3360*/  BSSY.RECONVERGENT B1, `(.L_x_88) ;  /* 0x0000011000017945 */ /* 0x000fe20003800200 */
[----:B------:R-:W-:-:S04]  /*3370*/  LOP3.LUT R0, R29, 0x1, RZ, 0xc0, !PT ;  /* 0x000000011d007812 */ /* 0x000fc800078ec0ff */
[----:B------:R-:W-:-:S07]  /*3380*/  ISETP.NE.U32.AND P1, PT, R0, 0x1, PT ;  /* 0x000000010000780c */ /* 0x000fce0003f25070 */
[----:B------:R-:W-:Y:S06]  /*3390*/  @!P0 BRA `(.L_x_89) ;  /* 0x0000000000348947 */ /* 0x000fec0003800000 */
[----:B------:R-:W-:Y:S01]  /*33a0*/  IMAD R0, R5, R29, R2 ;  /* 0x0000001d05007224 */ /* 0x000fe200078e0202 */
[----:B------:R-:W2:Y:S04]  /*33b0*/  LDC R21, c[0x0][0x38c] ;  /* 0x0000e300ff157b82 */ /* 0x000ea80000000800 */
[----:B------:R-:W-:-:S05]  /*33c0*/  LEA R0, R0, R3, 0x3 ;  /* 0x0000000300007211 */ /* 0x000fca00078e18ff */
[----:B0-----:R-:W0:Y:S01]  /*33d0*/  LDS.64 R8, [R0] ;  /* 0x0000000000087984 */ /* 0x001e220000000a00 */
[C---:B--2---:R-:W-:Y:S02]  /*33e0*/  IMAD R13, R5.reuse, R21, R2 ;  /* 0x00000015050d7224 */ /* 0x044fe400078e0202 */
[----:B------:R-:W-:Y:S02]  /*33f0*/  VIADD R5, R5, 0x2 ;  /* 0x0000000205057836 */ /* 0x000fe40000000000 */
[----:B------:R-:W-:-:S04]  /*3400*/  IMAD.WIDE R12, R13, 0x8, R18 ;  /* 0x000000080d0c7825 */ /* 0x000fc800078e0212 */
[----:B------:R-:W-:Y:S01]  /*3410*/  IMAD.WIDE R20, R21, 0x8, R12 ;  /* 0x0000000815147825 */ /* 0x000fe200078e020c */
[----:B0-----:R-:W-:Y:S01]  /*3420*/  STG.E.64 desc[UR8][R12.64], R8 ;  /* 0x000000080c007986 */ /* 0x001fe2000c101b08 */
[----:B------:R-:W-:Y:S06]  /*3430*/  BAR.SYNC.DEFER_BLOCKING 0x0 ;  /* 0x0000000000007b1d */ /* 0x000fec0000010000 */
[----:B------:R-:W0:Y:S04]  /*3440*/  LDS.64 R10, [R0+UR5] ;  /* 0x00000005000a7984 */ /* 0x000e280008000a00 */
[----:B0-----:R2:W-:Y:S01]  /*3450*/  STG.E.64 desc[UR8][R20.64], R10 ;  /* 0x0000000a14007986 */ /* 0x0015e2000c101b08 */
[----:B------:R-:W-:Y:S06]  /*3460*/  BAR.SYNC.DEFER_BLOCKING 0x0 ;  /* 0x0000000000007b1d */ /* 0x000fec0000010000 */
.L_x_89:
[----:B------:R-:W-:Y:S05]  /*3470*/  BSYNC.RECONVERGENT B1 ;  /* 0x0000000000017941 */ /* 0x000fea0003800200 */
.L_x_88:
[----:B------:R-:W-:-:S04]  /*3480*/  @!P1 IMAD R0, R5, R29, R2 ;  /* 0x0000001d05009224 */ /* 0x000fc800078e0202 */
[----:B------:R-:W-:Y:S02]  /*3490*/  @!P1 IMAD R0, R0, 0x8, R3 ;  /* 0x0000000800009824 */ /* 0x000fe400078e0203 */
[----:B------:R-:W3:Y:S03]  /*34a0*/  @!P1 LDC R3, c[0x0][0x38c] ;  /* 0x0000e300ff039b82 */ /* 0x000ee60000000800 */
[----:B0-----:R-:W0:Y:S01]  /*34b0*/  @!P1 LDS.64 R8, [R0] ;  /* 0x0000000000089984 */ /* 0x001e220000000a00 */
[----:B---3--:R-:W-:-:S04]  /*34c0*/  @!P1 IMAD R5, R5, R3, R2 ;  /* 0x0000000305059224 */ /* 0x008fc800078e0202 */
[----:B------:R-:W-:-:S05]  /*34d0*/  @!P1 IMAD.WIDE R18, R5, 0x8, R18 ;  /* 0x0000000805129825 */ /* 0x000fca00078e0212 */
[----:B0-----:R3:W-:Y:S01]  /*34e0*/  @!P1 STG.E.64 desc[UR8][R18.64], R8 ;  /* 0x0000000812009986 */ /* 0x0017e2000c101b08 */
[----:B------:R-:W-:Y:S06]  /*34f0*/  @!P1 BAR.SYNC.DEFER_BLOCKING 0x0 ;  /* 0x0000000000009b1d */ /* 0x000fec0000010000 */
.L_x_82:
[----:B------:R-:W-:Y:S05]  /*3500*/  BSYNC.RECONVERGENT B0 ;  /* 0x0000000000007941 */ /* 0x000fea0003800200 */
.L_x_81:
[----:B01----:R-:W0:Y:S04]  /*3510*/  LDS.64 R4, [R4] ;  /* 0x0000000004047984 */ /* 0x003e280000000a00 */
[----:B------:R-:W1:Y:S04]  /*3520*/  LDS.64 R6, [R6] ;  /* 0x0000000006067984 */ /* 0x000e680000000a00 */
[----:B0-----:R-:W-:Y:S04]  /*3530*/  STG.E.64 desc[UR8][R16.64], R4 ;  /* 0x0000000410007986 */ /* 0x001fe8000c101b08 */
[----:B-1----:R-:W-:Y:S01]  /*3540*/  STG.E.64 desc[UR8][R14.64], R6 ;  /* 0x000000060e007986 */ /* 0x002fe2000c101b08 */
[----:B------:R-:W-:Y:S05]  /*3550*/  EXIT ;  /* 0x000000000000794d */ /* 0x000fea0003800000 */
        .weak           $__internal_1_$__cuda_sm20_div_rn_f64_full
        .type           $__internal_1_$__cuda_sm20_div_rn_f64_full,@function
        .size           $__internal_1_$__cuda_sm20_div_rn_f64_full,($__internal_2_$__cuda_sm20_dsqrt_rn_f64_mediumpath_v1 - $__internal_1_$__cuda_sm20_div_rn_f64_full)
$__internal_1_$__cuda_sm20_div_rn_f64_full:
[----:B------:R-:W-:Y:S01]  /*3560*/  FSETP.GEU.AND P2, PT, |R21|, 1.469367938527859385e-39, PT ;  /* 0x001000001500780b */ /* 0x000fe20003f4e200 */
[----:B------:R-:W-:Y:S01]  /*3570*/  IMAD.MOV.U32 R30, RZ, RZ, 0x1ca00000 ;  /* 0x1ca00000ff1e7424 */ /* 0x000fe200078e00ff */
[C---:B------:R-:W-:Y:S01]  /*3580*/  FSETP.GEU.AND P0, PT, |R25|.reuse, 1.469367938527859385e-39, PT ;  /* 0x001000001900780b */ /* 0x040fe20003f0e200 */
[----:B------:R-:W-:Y:S01]  /*3590*/  IMAD.MOV.U32 R34, RZ, RZ, 0x1 ;  /* 0x00000001ff227424 */ /* 0x000fe200078e00ff */
[----:B------:R-:W-:Y:S01]  /*35a0*/  LOP3.LUT R22, R25, 0x800fffff, RZ, 0xc0, !PT ;  /* 0x800fffff19167812 */ /* 0x000fe200078ec0ff */
[----:B------:R-:W-:Y:S01]  /*35b0*/  BSSY.RECONVERGENT B3, `(.L_x_90) ;  /* 0x0000054000037945 */ /* 0x000fe20003800200 */
[----:B------:R-:W-:Y:S02]  /*35c0*/  LOP3.LUT R28, R21, 0x7ff00000, RZ, 0xc0, !PT ;  /* 0x7ff00000151c7812 */ /* 0x000fe400078ec0ff */
[----:B------:R-:W-:Y:S02]  /*35d0*/  LOP3.LUT R23, R22, 0x3ff00000, RZ, 0xfc, !PT ;  /* 0x3ff0000016177812 */ /* 0x000fe400078efcff */
[----:B------:R-:W-:-:S02]  /*35e0*/  MOV R22, R24 ;  /* 0x0000001800167202 */ /* 0x000fc40000000f00 */
[C---:B------:R-:W-:Y:S02]  /*35f0*/  LOP3.LUT R29, R25.reuse, 0x7ff00000, RZ, 0xc0, !PT ;  /* 0x7ff00000191d7812 */ /* 0x040fe400078ec0ff */
[----:B------:R-:W-:Y:S01]  /*3600*/  @!P2 LOP3.LUT R31, R25, 0x7ff00000, RZ, 0xc0, !PT ;  /* 0x7ff00000191fa812 */ /* 0x000fe200078ec0ff */
[----:B------:R-:W-:Y:S01]  /*3610*/  @!P0 DMUL R22, R24, 8.98846567431157953865e+307 ;  /* 0x7fe0000018168828 */ /* 0x000fe20000000000 */
[C---:B------:R-:W-:Y:S02]  /*3620*/  ISETP.GE.U32.AND P1, PT, R28.reuse, R29, PT ;  /* 0x0000001d1c00720c */ /* 0x040fe40003f26070 */
[----:B------:R-:W-:Y:S01]  /*3630*/  @!P2 ISETP.GE.U32.AND P3, PT, R28, R31, PT ;  /* 0x0000001f1c00a20c */ /* 0x000fe20003f66070 */
[----:B------:R-:W-:Y:S01]  /*3640*/  IMAD.MOV.U32 R31, RZ, RZ, 0x1ca00000 ;  /* 0x1ca00000ff1f7424 */ /* 0x000fe200078e00ff */
[----:B------:R-:W-:Y:S01]  /*3650*/  SEL R33, R30, 0x63400000, !P1 ;  /* 0x634000001e217807 */ /* 0x000fe20004800000 */
[----:B------:R-:W0:Y:S01]  /*3660*/  MUFU.RCP64H R35, R23 ;  /* 0x0000001700237308 */ /* 0x000e220000001800 */
[----:B------:R-:W-:Y:S01]  /*3670*/  MOV R32, R20 ;  /* 0x0000001400207202 */ /* 0x000fe20000000f00 */
[----:B------:R-:W-:Y:S01]  /*3680*/  @!P2 IMAD.MOV.U32 R30, RZ, RZ, RZ ;  /* 0x000000ffff1ea224 */ /* 0x000fe200078e00ff */
[----:B------:R-:W-:-:S02]  /*3690*/  @!P2 SEL R31, R31, 0x63400000, !P3 ;  /* 0x634000001f1fa807 */ /* 0x000fc40005800000 */
[--C-:B------:R-:W-:Y:S02]  /*36a0*/  LOP3.LUT R33, R33, 0x800fffff, R21.reuse, 0xf8, !PT ;  /* 0x800fffff21217812 */ /* 0x100fe400078ef815 */
[----:B------:R-:W-:Y:S02]  /*36b0*/  @!P2 LOP3.LUT R31, R31, 0x80000000, R21, 0xf8, !PT ;  /* 0x800000001f1fa812 */ /* 0x000fe400078ef815 */
[----:B------:R-:W-:Y:S02]  /*36c0*/  @!P0 LOP3.LUT R29, R23, 0x7ff00000, RZ, 0xc0, !PT ;  /* 0x7ff00000171d8812 */ /* 0x000fe400078ec0ff */
[----:B------:R-:W-:-:S06]  /*36d0*/  @!P2 LOP3.LUT R31, R31, 0x100000, RZ, 0xfc, !PT ;  /* 0x001000001f1fa812 */ /* 0x000fcc00078efcff */
        /* <DEDUP_REMOVED lines=9> */
[----:B------:R-:W-:Y:S02]  /*3770*/  MOV R30, R28 ;  /* 0x0000001c001e7202 */ /* 0x000fe40000000f00 */
[----:B------:R-:W-:-:S05]  /*3780*/  @!P2 LOP3.LUT R30, R33, 0x7ff00000, RZ, 0xc0, !PT ;  /* 0x7ff00000211ea812 */ /* 0x000fca00078ec0ff */
[----:B------:R-:W-:-:S05]  /*3790*/  VIADD R31, R30, 0xffffffff ;  /* 0xffffffff1e1f7836 */ /* 0x000fca0000000000 */
[----:B------:R-:W-:Y:S01]  /*37a0*/  ISETP.GT.U32.AND P0, PT, R31, 0x7feffffe, PT ;  /* 0x7feffffe1f00780c */ /* 0x000fe20003f04070 */
[----:B------:R-:W-:-:S05]  /*37b0*/  VIADD R31, R29, 0xffffffff ;  /* 0xffffffff1d1f7836 */ /* 0x000fca0000000000 */
[----:B------:R-:W-:-:S13]  /*37c0*/  ISETP.GT.U32.OR P0, PT, R31, 0x7feffffe, P0 ;  /* 0x7feffffe1f00780c */ /* 0x000fda0000704470 */
[----:B------:R-:W-:Y:S05]  /*37d0*/  @P0 BRA `(.L_x_91) ;  /* 0x0000000000700947 */ /* 0x000fea0003800000 */
[----:B------:R-:W-:Y:S02]  /*37e0*/  LOP3.LUT R21, R25, 0x7ff00000, RZ, 0xc0, !PT ;  /* 0x7ff0000019157812 */ /* 0x000fe400078ec0ff */
[----:B------:R-:W-:Y:S02]  /*37f0*/  MOV R20, 0x1ca00000 ;  /* 0x1ca0000000147802 */ /* 0x000fe40000000f00 */
[CC--:B------:R-:W-:Y:S02]  /*3800*/  ISETP.GE.U32.AND P0, PT, R28.reuse, R21.reuse, PT ;  /* 0x000000151c00720c */ /* 0x0c0fe40003f06070 */
[----:B------:R-:W-:Y:S02]  /*3810*/  VIADDMNMX R21, R28, -R21, 0xb9600000, !PT ;  /* 0xb96000001c157446 */ /* 0x000fe40007800915 */
[----:B------:R-:W-:Y:S02]  /*3820*/  SEL R20, R20, 0x63400000, !P0 ;  /* 0x6340000014147807 */ /* 0x000fe40004000000 */
[----:B------:R-:W-:-:S02]  /*3830*/  VIMNMX R21, PT, PT, R21, 0x46a00000, PT ;  /* 0x46a0000015157848 */ /* 0x000fc40003fe0100 */
[----:B------:R-:W-:-:S03]  /*3840*/  MOV R28, RZ ;  /* 0x000000ff001c7202 */ /* 0x000fc60000000f00 */
[----:B------:R-:W-:-:S04]  /*3850*/  IMAD.IADD R20, R21, 0x1, -R20 ;  /* 0x0000000115147824 */ /* 0x000fc800078e0a14 */
        /* <DEDUP_REMOVED lines=10> */
[----:B------:R-:W-:Y:S01]  /*3900*/  IMAD.MOV R23, RZ, RZ, -R20 ;  /* 0x000000ffff177224 */ /* 0x000fe200078e0a14 */
[----:B------:R-:W-:Y:S02]  /*3910*/  MOV R22, RZ ;  /* 0x000000ff00167202 */ /* 0x000fe40000000f00 */
[----:B------:R-:W-:-:S04]  /*3920*/  IADD3 R20, PT, PT, -R20, -0x43300000, RZ ;  /* 0xbcd0000014147810 */ /* 0x000fc80007ffe1ff */
[----:B------:R-:W-:Y:S02]  /*3930*/  DFMA R22, R36, -R22, R34 ;  /* 0x800000162416722b */ /* 0x000fe40000000022 */
[----:B------:R-:W-:-:S08]  /*3940*/  DMUL.RP R34, R34, R28 ;  /* 0x0000001c22227228 */ /* 0x000fd00000008000 */
[----:B------:R-:W-:Y:S02]  /*3950*/  FSETP.NEU.AND P0, PT, |R23|, R20, PT ;  /* 0x000000141700720b */ /* 0x000fe40003f0d200 */
[----:B------:R-:W-:Y:S02]  /*3960*/  LOP3.LUT R21, R35, R24, RZ, 0x3c, !PT ;  /* 0x0000001823157212 */ /* 0x000fe400078e3cff */
[----:B------:R-:W-:Y:S02]  /*3970*/  FSEL R36, R34, R36, !P0 ;  /* 0x0000002422247208 */ /* 0x000fe40004000000 */
[----:B------:R-:W-:Y:S01]  /*3980*/  FSEL R37, R21, R37, !P0 ;  /* 0x0000002515257208 */ /* 0x000fe20004000000 */
[----:B------:R-:W-:Y:S06]  /*3990*/  BRA `(.L_x_92) ;  /* 0x0000000000547947 */ /* 0x000fec0003800000 */
.L_x_91:
[----:B------:R-:W-:-:S14]  /*39a0*/  DSETP.NAN.AND P0, PT, R20, R20, PT ;  /* 0x000000141400722a */ /* 0x000fdc0003f08000 */
[----:B------:R-:W-:Y:S05]  /*39b0*/  @P0 BRA `(.L_x_93) ;  /* 0x0000000000440947 */ /* 0x000fea0003800000 */
[----:B------:R-:W-:-:S14]  /*39c0*/  DSETP.NAN.AND P0, PT, R24, R24, PT ;  /* 0x000000181800722a */ /* 0x000fdc0003f08000 */
[----:B------:R-:W-:Y:S05]  /*39d0*/  @P0 BRA `(.L_x_94) ;  /* 0x0000000000300947 */ /* 0x000fea0003800000 */
[----:B------:R-:W-:Y:S01]  /*39e0*/  ISETP.NE.AND P0, PT, R30, R29, PT ;  /* 0x0000001d1e00720c */ /* 0x000fe20003f05270 */
[----:B------:R-:W-:Y:S02]  /*39f0*/  IMAD.MOV.U32 R36, RZ, RZ, 0x0 ;  /* 0x00000000ff247424 */ /* 0x000fe400078e00ff */
[----:B------:R-:W-:-:S10]  /*3a00*/  IMAD.MOV.U32 R37, RZ, RZ, -0x80000 ;  /* 0xfff80000ff257424 */ /* 0x000fd400078e00ff */
[----:B------:R-:W-:Y:S05]  /*3a10*/  @!P0 BRA `(.L_x_92) ;  /* 0x0000000000348947 */ /* 0x000fea0003800000 */
[----:B------:R-:W-:Y:S02]  /*3a20*/  ISETP.NE.AND P0, PT, R30, 0x7ff00000, PT ;  /* 0x7ff000001e00780c */ /* 0x000fe40003f05270 */
[----:B------:R-:W-:Y:S02]  /*3a30*/  LOP3.LUT R37, R21, 0x80000000, R25, 0x48, !PT ;  /* 0x8000000015257812 */ /* 0x000fe400078e4819 */
[----:B------:R-:W-:-:S13]  /*3a40*/  ISETP.EQ.OR P0, PT, R29, RZ, !P0 ;  /* 0x000000ff1d00720c */ /* 0x000fda0004702670 */
[----:B------:R-:W-:Y:S02]  /*3a50*/  @P0 LOP3.LUT R20, R37, 0x7ff00000, RZ, 0xfc, !PT ;  /* 0x7ff0000025140812 */ /* 0x000fe400078efcff */
[----:B------:R-:W-:Y:S01]  /*3a60*/  @!P0 MOV R36, RZ ;  /* 0x000000ff00248202 */ /* 0x000fe20000000f00 */
[----:B------:R-:W-:Y:S02]  /*3a70*/  @P0 IMAD.MOV.U32 R36, RZ, RZ, RZ ;  /* 0x000000ffff240224 */ /* 0x000fe400078e00ff */
[----:B------:R-:W-:Y:S01]  /*3a80*/  @P0 IMAD.MOV.U32 R37, RZ, RZ, R20 ;  /* 0x000000ffff250224 */ /* 0x000fe200078e0014 */
[----:B------:R-:W-:Y:S06]  /*3a90*/  BRA `(.L_x_92) ;  /* 0x0000000000147947 */ /* 0x000fec0003800000 */
.L_x_94:
[----:B------:R-:W-:Y:S02]  /*3aa0*/  LOP3.LUT R37, R25, 0x80000, RZ, 0xfc, !PT ;  /* 0x0008000019257812 */ /* 0x000fe400078efcff */
[----:B------:R-:W-:Y:S01]  /*3ab0*/  MOV R36, R24 ;  /* 0x0000001800247202 */ /* 0x000fe20000000f00 */
[----:B------:R-:W-:Y:S06]  /*3ac0*/  BRA `(.L_x_92) ;  /* 0x0000000000087947 */ /* 0x000fec0003800000 */
.L_x_93:
[----:B------:R-:W-:Y:S01]  /*3ad0*/  LOP3.LUT R37, R21, 0x80000, RZ, 0xfc, !PT ;  /* 0x0008000015257812 */ /* 0x000fe200078efcff */
[----:B------:R-:W-:-:S07]  /*3ae0*/  IMAD.MOV.U32 R36, RZ, RZ, R20 ;  /* 0x000000ffff247224 */ /* 0x000fce00078e0014 */
.L_x_92:
[----:B------:R-:W-:Y:S05]  /*3af0*/  BSYNC.RECONVERGENT B3 ;  /* 0x0000000000037941 */ /* 0x000fea0003800200 */
.L_x_90:
[----:B------:R-:W-:Y:S02]  /*3b00*/  HFMA2 R21, -RZ, RZ, 0, 0 ;  /* 0x00000000ff157431 */ /* 0x000fe400000001ff */
[----:B------:R-:W-:-:S04]  /*3b10*/  IMAD.MOV.U32 R20, RZ, RZ, R0 ;  /* 0x000000ffff147224 */ /* 0x000fc800078e0000 */
[----:B------:R-:W-:Y:S05]  /*3b20*/  RET.REL.NODEC R20 `(_Z5POTF2PdiiiS_S_) ;  /* 0xffffffc414347950 */ /* 0x000fea0003c3ffff */
        .weak           $__internal_2_$__cuda_sm20_dsqrt_rn_f64_mediumpath_v1
        .type           $__internal_2_$__cuda_sm20_dsqrt_rn_f64_mediumpath_v1,@function
        .size           $__internal_2_$__cuda_sm20_dsqrt_rn_f64_mediumpath_v1,(.L_x_102 - $__internal_2_$__cuda_sm20_dsqrt_rn_f64_mediumpath_v1)
$__internal_2_$__cuda_sm20_dsqrt_rn_f64_mediumpath_v1:
[----:B------:R-:W-:Y:S01]  /*3b30*/  ISETP.GE.U32.AND P0, PT, R10, -0x3400000, PT ;  /* 0xfcc000000a00780c */ /* 0x000fe20003f06070 */
[----:B------:R-:W-:Y:S01]  /*3b40*/  BSSY.RECONVERGENT B2, `(.L_x_95) ;  /* 0x0000024000027945 */ /* 0x000fe20003800200 */
[----:B------:R-:W-:-:S11]  /*3b50*/  IMAD.MOV.U32 R13, RZ, RZ, R23 ;  /* 0x000000ffff0d7224 */ /* 0x000fd600078e0017 */
[----:B------:R-:W-:Y:S05]  /*3b60*/  @!P0 BRA `(.L_x_96) ;  /* 0x0000000000208947 */ /* 0x000fea0003800000 */
[----:B------:R-:W-:-:S10]  /*3b70*/  DFMA.RM R12, R16, R12, R14 ;  /* 0x0000000c100c722b */ /* 0x000fd4000000400e */
[----:B------:R-:W-:-:S05]  /*3b80*/  IADD3 R10, P0, PT, R12, 0x1, RZ ;  /* 0x000000010c0a7810 */ /* 0x000fca0007f1e0ff */
[----:B------:R-:W-:-:S06]  /*3b90*/  IMAD.X R11, RZ, RZ, R13, P0 ;  /* 0x000000ffff0b7224 */ /* 0x000fcc00000e060d */
[----:B------:R-:W-:-:S08]  /*3ba0*/  DFMA.RP R8, -R12, R10, R8 ;  /* 0x0000000a0c08722b */ /* 0x000fd00000008108 */
[----:B------:R-:W-:-:S06]  /*3bb0*/  DSETP.GT.AND P0, PT, R8, RZ, PT ;  /* 0x000000ff0800722a */ /* 0x000fcc0003f04000 */
[----:B------:R-:W-:Y:S02]  /*3bc0*/  FSEL R10, R10, R12, P0 ;  /* 0x0000000c0a0a7208 */ /* 0x000fe40000000000 */
[----:B------:R-:W-:Y:S01]  /*3bd0*/  FSEL R11, R11, R13, P0 ;  /* 0x0000000d0b0b7208 */ /* 0x000fe20000000000 */
[----:B------:R-:W-:Y:S06]  /*3be0*/  BRA `(.L_x_97) ;  /* 0x0000000000647947 */ /* 0x000fec0003800000 */
.L_x_96:
[----:B------:R-:W-:-:S14]  /*3bf0*/  DSETP.NE.AND P0, PT, R8, RZ, PT ;  /* 0x000000ff0800722a */ /* 0x000fdc0003f05000 */
[----:B------:R-:W-:Y:S05]  /*3c00*/  @!P0 BRA `(.L_x_98) ;  /* 0x0000000000588947 */ /* 0x000fea0003800000 */
[----:B------:R-:W-:-:S13]  /*3c10*/  ISETP.GE.AND P0, PT, R9, RZ, PT ;  /* 0x000000ff0900720c */ /* 0x000fda0003f06270 */
[----:B------:R-:W-:Y:S01]  /*3c20*/  @!P0 MOV R10, 0x0 ;  /* 0x00000000000a8802 */ /* 0x000fe20000000f00 */
[----:B------:R-:W-:Y:S01]  /*3c30*/  @!P0 IMAD.MOV.U32 R11, RZ, RZ, -0x80000 ;  /* 0xfff80000ff0b8424 */ /* 0x000fe200078e00ff */
[----:B------:R-:W-:Y:S06]  /*3c40*/  @!P0 BRA `(.L_x_97) ;  /* 0x00000000004c8947 */ /* 0x000fec0003800000 */
[----:B------:R-:W-:-:S13]  /*3c50*/  ISETP.GT.AND P0, PT, R9, 0x7fefffff, PT ;  /* 0x7fefffff0900780c */ /* 0x000fda0003f04270 */
[----:B------:R-:W-:Y:S05]  /*3c60*/  @P0 BRA `(.L_x_98) ;  /* 0x0000000000400947 */ /* 0x000fea0003800000 */
[----:B------:R-:W-:Y:S01]  /*3c70*/  DMUL R8, R8, 8.11296384146066816958e+31 ;  /* 0x4690000008087828 */ /* 0x000fe20000000000 */
[----:B------:R-:W-:Y:S01]  /*3c80*/  IMAD.MOV.U32 R10, RZ, RZ, RZ ;  /* 0x000000ffff0a7224 */ /* 0x000fe200078e00ff */
[----:B------:R-:W-:Y:S01]  /*3c90*/  MOV R14, 0x0 ;  /* 0x00000000000e7802 */ /* 0x000fe20000000f00 */
[----:B------:R-:W-:-:S03]  /*3ca0*/  IMAD.MOV.U32 R15, RZ, RZ, 0x3fd80000 ;  /* 0x3fd80000ff0f7424 */ /* 0x000fc600078e00ff */
[----:B------:R-:W0:Y:S02]  /*3cb0*/  MUFU.RSQ64H R11, R9 ;  /* 0x00000009000b7308 */ /* 0x000e240000001c00 */
[----:B0-----:R-:W-:-:S08]  /*3cc0*/  DMUL R12, R10, R10 ;  /* 0x0000000a0a0c7228 */ /* 0x001fd00000000000 */
[----:B------:R-:W-:-:S08]  /*3cd0*/  DFMA R12, R8, -R12, 1 ;  /* 0x3ff00000080c742b */ /* 0x000fd0000000080c */
[----:B------:R-:W-:Y:S02]  /*3ce0*/  DFMA R14, R12, R14, 0.5 ;  /* 0x3fe000000c0e742b */ /* 0x000fe4000000000e */
[----:B------:R-:W-:-:S08]  /*3cf0*/  DMUL R12, R10, R12 ;  /* 0x0000000c0a0c7228 */ /* 0x000fd00000000000 */
[----:B------:R-:W-:-:S08]  /*3d00*/  DFMA R12, R14, R12, R10 ;  /* 0x0000000c0e0c722b */ /* 0x000fd0000000000a */
[----:B------:R-:W-:Y:S02]  /*3d10*/  DMUL R10, R8, R12 ;  /* 0x0000000c080a7228 */ /* 0x000fe40000000000 */
[----:B------:R-:W-:-:S06]  /*3d20*/  VIADD R13, R13, 0xfff00000 ;  /* 0xfff000000d0d7836 */ /* 0x000fcc0000000000 */
[----:B------:R-:W-:-:S08]  /*3d30*/  DFMA R14, R10, -R10, R8 ;  /* 0x8000000a0a0e722b */ /* 0x000fd00000000008 */
[----:B------:R-:W-:-:S10]  /*3d40*/  DFMA R10, R12, R14, R10 ;  /* 0x0000000e0c0a722b */ /* 0x000fd4000000000a */
[----:B------:R-:W-:Y:S01]  /*3d50*/  IADD3 R11, PT, PT, R11, -0x3500000, RZ ;  /* 0xfcb000000b0b7810 */ /* 0x000fe20007ffe0ff */
[----:B------:R-:W-:Y:S06]  /*3d60*/  BRA `(.L_x_97) ;  /* 0x0000000000047947 */ /* 0x000fec0003800000 */
.L_x_98:
[----:B------:R-:W-:-:S11]  /*3d70*/  DADD R10, R8, R8 ;  /* 0x00000000080a7229 */ /* 0x000fd60000000008 */
.L_x_97:
[----:B------:R-:W-:Y:S05]  /*3d80*/  BSYNC.RECONVERGENT B2 ;  /* 0x0000000000027941 */ /* 0x000fea0003800200 */
.L_x_95:
[----:B------:R-:W-:Y:S02]  /*3d90*/  HFMA2 R9, -RZ, RZ, 0, 0 ;  /* 0x00000000ff097431 */ /* 0x000fe400000001ff */
[----:B------:R-:W-:Y:S01]  /*3da0*/  IMAD.MOV.U32 R8, RZ, RZ, R0 ;  /* 0x000000ffff087224 */ /* 0x000fe200078e0000 */
[----:B------:R-:W-:Y:S01]  /*3db0*/  MOV R21, R11 ;  /* 0x0000000b00157202 */ /* 0x000fe20000000f00 */
[----:B------:R-:W-:Y:S02]  /*3dc0*/  IMAD.MOV.U32 R20, RZ, RZ, R10 ;  /* 0x000000ffff147224 */ /* 0x000fe400078e000a */
[----:B------:R-:W-:Y:S05]  /*3dd0*/  RET.REL.NODEC R8 `(_Z5POTF2PdiiiS_S_) ;  /* 0xffffffc008887950 */ /* 0x000fea0003c3ffff */
.L_x_99:
        /* <DEDUP_REMOVED lines=10> */
.L_x_102:


//--------------------- .nv.shared._Z12InitCheckSumPdS_S_ii --------------------------
	.section	.nv.shared._Z12InitCheckSumPdS_S_ii,"aw",@nobits
	.sectionflags	@""
	.align	16
	.zero		1024


//--------------------- .nv.shared.reserved.0     --------------------------
	.section	.nv.shared.reserved.0,"aw",@nobits
	.weak		__nv_reservedSMEM_offset_0_alias
	.size		__nv_reservedSMEM_offset_0_alias, 0, 64
	.other		__nv_reservedSMEM_offset_0_alias,@"STO_CUDA_RESERVED_SHARED STV_DEFAULT"
__nv_reservedSMEM_offset_0_alias:
	.zero		0
	.zero		64


//--------------------- .nv.shared._Z4RKSYPdiii   --------------------------
	.section	.nv.shared._Z4RKSYPdiii,"aw",@nobits
	.sectionflags	@""
	.align	16
	.zero		1024


//--------------------- .nv.shared._Z4TRSMPdiii   --------------------------
	.section	.nv.shared._Z4TRSMPdiii,"aw",@nobits
	.sectionflags	@""
	.align	16
	.zero		1024


//--------------------- .nv.shared._Z5POTF2PdiiiS_S_ --------------------------
	.section	.nv.shared._Z5POTF2PdiiiS_S_,"aw",@nobits
	.sectionflags	@""
	.align	16
	.zero		1024


//--------------------- .nv.constant0._Z12InitCheckSumPdS_S_ii --------------------------
	.section	.nv.constant0._Z12InitCheckSumPdS_S_ii,"a",@progbits
	.sectionflags	@""
	.align	4
.nv.constant0._Z12InitCheckSumPdS_S_ii:
	.zero		928


//--------------------- .nv.constant0._Z4RKSYPdiii --------------------------
	.section	.nv.constant0._Z4RKSYPdiii,"a",@progbits
	.sectionflags	@""
	.align	4
.nv.constant0._Z4RKSYPdiii:
	.zero		916


//--------------------- .nv.constant0._Z4TRSMPdiii --------------------------
	.section	.nv.constant0._Z4TRSMPdiii,"a",@progbits
	.sectionflags	@""
	.align	4
.nv.constant0._Z4TRSMPdiii:
	.zero		916


//--------------------- .nv.constant0._Z5POTF2PdiiiS_S_ --------------------------
	.section	.nv.constant0._Z5POTF2PdiiiS_S_,"a",@progbits
	.sectionflags	@""
	.align	4
.nv.constant0._Z5POTF2PdiiiS_S_:
	.zero		936


//--------------------- SYMBOLS --------------------------

	.type		.nv.reservedSmem.offset0,@object
	.size		.nv.reservedSmem.offset0,0x4
	.type		.nv.reservedSmem.cap,@object
	.size		.nv.reservedSmem.cap,0x4
